//
// Generated by NVIDIA NVVM Compiler
//
// Compiler Build ID: CL-36424714
// Cuda compilation tools, release 13.0, V13.0.88
// Based on NVVM 20.0.0
//

.version 9.0
.target sm_100
.address_size 64

	// .globl	_Z12zeroOutStateP7double2x
.extern .shared .align 16 .b8 shared_mem[];

.visible .entry _Z12zeroOutStateP7double2x(
	.param .u64 .ptr .align 1 _Z12zeroOutStateP7double2x_param_0,
	.param .u64 _Z12zeroOutStateP7double2x_param_1
)
{
	.reg .pred 	%p<2>;
	.reg .b32 	%r<5>;
	.reg .b64 	%rd<7>;
	.reg .b64 	%fd<2>;

	ld.param.u64 	%rd2, [_Z12zeroOutStateP7double2x_param_0];
	ld.param.u64 	%rd3, [_Z12zeroOutStateP7double2x_param_1];
	mov.u32 	%r1, %ntid.x;
	mov.u32 	%r2, %ctaid.x;
	mov.u32 	%r3, %tid.x;
	mad.lo.s32 	%r4, %r1, %r2, %r3;
	cvt.s64.s32 	%rd1, %r4;
	setp.le.s64 	%p1, %rd3, %rd1;
	@%p1 bra 	$L__BB0_2;
	cvta.to.global.u64 	%rd4, %rd2;
	shl.b64 	%rd5, %rd1, 4;
	add.s64 	%rd6, %rd4, %rd5;
	mov.f64 	%fd1, 0d0000000000000000;
	st.global.v2.f64 	[%rd6], {%fd1, %fd1};
$L__BB0_2:
	ret;

}
	// .globl	_Z11updateStateP7double2S0_x
.visible .entry _Z11updateStateP7double2S0_x(
	.param .u64 .ptr .align 1 _Z11updateStateP7double2S0_x_param_0,
	.param .u64 .ptr .align 1 _Z11updateStateP7double2S0_x_param_1,
	.param .u64 _Z11updateStateP7double2S0_x_param_2
)
{
	.reg .pred 	%p<2>;
	.reg .b32 	%r<5>;
	.reg .b64 	%rd<10>;
	.reg .b64 	%fd<3>;

	ld.param.u64 	%rd2, [_Z11updateStateP7double2S0_x_param_0];
	ld.param.u64 	%rd3, [_Z11updateStateP7double2S0_x_param_1];
	ld.param.u64 	%rd4, [_Z11updateStateP7double2S0_x_param_2];
	mov.u32 	%r1, %ntid.x;
	mov.u32 	%r2, %ctaid.x;
	mov.u32 	%r3, %tid.x;
	mad.lo.s32 	%r4, %r1, %r2, %r3;
	cvt.s64.s32 	%rd1, %r4;
	setp.le.s64 	%p1, %rd4, %rd1;
	@%p1 bra 	$L__BB1_2;
	cvta.to.global.u64 	%rd5, %rd3;
	cvta.to.global.u64 	%rd6, %rd2;
	shl.b64 	%rd7, %rd1, 4;
	add.s64 	%rd8, %rd6, %rd7;
	add.s64 	%rd9, %rd5, %rd7;
	ld.global.v2.f64 	{%fd1, %fd2}, [%rd9];
	st.global.v2.f64 	[%rd8], {%fd1, %fd2};
$L__BB1_2:
	ret;

}
	// .globl	_Z11compute_idxiPKiPiS1_ixS1_
.visible .entry _Z11compute_idxiPKiPiS1_ixS1_(
	.param .u32 _Z11compute_idxiPKiPiS1_ixS1__param_0,
	.param .u64 .ptr .align 1 _Z11compute_idxiPKiPiS1_ixS1__param_1,
	.param .u64 .ptr .align 1 _Z11compute_idxiPKiPiS1_ixS1__param_2,
	.param .u64 .ptr .align 1 _Z11compute_idxiPKiPiS1_ixS1__param_3,
	.param .u32 _Z11compute_idxiPKiPiS1_ixS1__param_4,
	.param .u64 _Z11compute_idxiPKiPiS1_ixS1__param_5,
	.param .u64 .ptr .align 1 _Z11compute_idxiPKiPiS1_ixS1__param_6
)
{
	.reg .pred 	%p<33>;
	.reg .b32 	%r<373>;
	.reg .b64 	%rd<167>;

	ld.param.u32 	%r74, [_Z11compute_idxiPKiPiS1_ixS1__param_0];
	ld.param.u64 	%rd10, [_Z11compute_idxiPKiPiS1_ixS1__param_1];
	ld.param.u64 	%rd11, [_Z11compute_idxiPKiPiS1_ixS1__param_2];
	ld.param.u64 	%rd12, [_Z11compute_idxiPKiPiS1_ixS1__param_3];
	ld.param.u32 	%r75, [_Z11compute_idxiPKiPiS1_ixS1__param_4];
	ld.param.u64 	%rd9, [_Z11compute_idxiPKiPiS1_ixS1__param_5];
	ld.param.u64 	%rd13, [_Z11compute_idxiPKiPiS1_ixS1__param_6];
	cvta.to.global.u64 	%rd1, %rd11;
	cvta.to.global.u64 	%rd2, %rd10;
	cvta.to.global.u64 	%rd3, %rd13;
	cvta.to.global.u64 	%rd4, %rd12;
	mov.u32 	%r76, %ntid.x;
	mov.u32 	%r77, %ctaid.x;
	mov.u32 	%r78, %tid.x;
	mad.lo.s32 	%r347, %r76, %r77, %r78;
	mul.lo.s32 	%r2, %r75, %r347;
	cvt.s64.s32 	%rd5, %r347;
	setp.le.s64 	%p2, %rd9, %rd5;
	@%p2 bra 	$L__BB2_42;
	setp.lt.s32 	%p3, %r75, 1;
	@%p3 bra 	$L__BB2_25;
	and.b32  	%r3, %r75, 7;
	setp.lt.u32 	%p4, %r75, 8;
	mov.u32 	%r346, %r75;
	@%p4 bra 	$L__BB2_5;
	and.b32  	%r4, %r75, 2147483640;
	mov.b32 	%r348, 0;
	cvt.s64.s32 	%rd16, %r2;
	mov.u32 	%r346, %r75;
$L__BB2_4:
	.pragma "nounroll";
	add.s32 	%r80, %r346, -1;
	mul.wide.u32 	%rd14, %r80, 4;
	add.s64 	%rd15, %rd2, %rd14;
	ld.global.u32 	%r81, [%rd15];
	rem.s32 	%r82, %r347, %r81;
	cvt.s64.s32 	%rd17, %r346;
	add.s64 	%rd18, %rd17, %rd16;
	shl.b64 	%rd19, %rd18, 2;
	add.s64 	%rd20, %rd1, %rd19;
	st.global.u32 	[%rd20+-4], %r82;
	ld.global.u32 	%r83, [%rd15];
	div.s32 	%r84, %r347, %r83;
	add.s32 	%r85, %r346, -2;
	mul.wide.u32 	%rd21, %r85, 4;
	add.s64 	%rd22, %rd2, %rd21;
	ld.global.u32 	%r86, [%rd22];
	rem.s32 	%r87, %r84, %r86;
	st.global.u32 	[%rd20+-8], %r87;
	ld.global.u32 	%r88, [%rd22];
	div.s32 	%r89, %r84, %r88;
	add.s32 	%r90, %r346, -3;
	mul.wide.u32 	%rd23, %r90, 4;
	add.s64 	%rd24, %rd2, %rd23;
	ld.global.u32 	%r91, [%rd24];
	rem.s32 	%r92, %r89, %r91;
	st.global.u32 	[%rd20+-12], %r92;
	ld.global.u32 	%r93, [%rd24];
	div.s32 	%r94, %r89, %r93;
	add.s32 	%r95, %r346, -4;
	mul.wide.u32 	%rd25, %r95, 4;
	add.s64 	%rd26, %rd2, %rd25;
	ld.global.u32 	%r96, [%rd26];
	rem.s32 	%r97, %r94, %r96;
	st.global.u32 	[%rd20+-16], %r97;
	ld.global.u32 	%r98, [%rd26];
	div.s32 	%r99, %r94, %r98;
	add.s32 	%r100, %r346, -5;
	mul.wide.u32 	%rd27, %r100, 4;
	add.s64 	%rd28, %rd2, %rd27;
	ld.global.u32 	%r101, [%rd28];
	rem.s32 	%r102, %r99, %r101;
	st.global.u32 	[%rd20+-20], %r102;
	ld.global.u32 	%r103, [%rd28];
	div.s32 	%r104, %r99, %r103;
	add.s32 	%r105, %r346, -6;
	mul.wide.u32 	%rd29, %r105, 4;
	add.s64 	%rd30, %rd2, %rd29;
	ld.global.u32 	%r106, [%rd30];
	rem.s32 	%r107, %r104, %r106;
	st.global.u32 	[%rd20+-24], %r107;
	ld.global.u32 	%r108, [%rd30];
	div.s32 	%r109, %r104, %r108;
	add.s32 	%r110, %r346, -7;
	mul.wide.u32 	%rd31, %r110, 4;
	add.s64 	%rd32, %rd2, %rd31;
	ld.global.u32 	%r111, [%rd32];
	rem.s32 	%r112, %r109, %r111;
	st.global.u32 	[%rd20+-28], %r112;
	ld.global.u32 	%r113, [%rd32];
	div.s32 	%r114, %r109, %r113;
	add.s32 	%r346, %r346, -8;
	mul.wide.u32 	%rd33, %r346, 4;
	add.s64 	%rd34, %rd2, %rd33;
	ld.global.u32 	%r115, [%rd34];
	rem.s32 	%r116, %r114, %r115;
	st.global.u32 	[%rd20+-32], %r116;
	ld.global.u32 	%r117, [%rd34];
	div.s32 	%r347, %r114, %r117;
	add.s32 	%r348, %r348, 8;
	setp.eq.s32 	%p5, %r348, %r4;
	@%p5 bra 	$L__BB2_5;
	bra.uni 	$L__BB2_4;
$L__BB2_5:
	setp.eq.s32 	%p6, %r3, 0;
	@%p6 bra 	$L__BB2_13;
	and.b32  	%r7, %r75, 3;
	setp.lt.u32 	%p7, %r3, 4;
	@%p7 bra 	$L__BB2_8;
	add.s32 	%r118, %r346, -1;
	mul.wide.u32 	%rd35, %r118, 4;
	add.s64 	%rd36, %rd2, %rd35;
	ld.global.u32 	%r119, [%rd36];
	rem.s32 	%r120, %r347, %r119;
	cvt.s64.s32 	%rd37, %r2;
	cvt.s64.s32 	%rd38, %r346;
	add.s64 	%rd39, %rd38, %rd37;
	shl.b64 	%rd40, %rd39, 2;
	add.s64 	%rd41, %rd1, %rd40;
	st.global.u32 	[%rd41+-4], %r120;
	ld.global.u32 	%r121, [%rd36];
	div.s32 	%r122, %r347, %r121;
	add.s32 	%r123, %r346, -2;
	mul.wide.u32 	%rd42, %r123, 4;
	add.s64 	%rd43, %rd2, %rd42;
	ld.global.u32 	%r124, [%rd43];
	rem.s32 	%r125, %r122, %r124;
	st.global.u32 	[%rd41+-8], %r125;
	ld.global.u32 	%r126, [%rd43];
	div.s32 	%r127, %r122, %r126;
	add.s32 	%r128, %r346, -3;
	mul.wide.u32 	%rd44, %r128, 4;
	add.s64 	%rd45, %rd2, %rd44;
	ld.global.u32 	%r129, [%rd45];
	rem.s32 	%r130, %r127, %r129;
	st.global.u32 	[%rd41+-12], %r130;
	ld.global.u32 	%r131, [%rd45];
	div.s32 	%r132, %r127, %r131;
	add.s32 	%r346, %r346, -4;
	mul.wide.u32 	%rd46, %r346, 4;
	add.s64 	%rd47, %rd2, %rd46;
	ld.global.u32 	%r133, [%rd47];
	rem.s32 	%r134, %r132, %r133;
	st.global.u32 	[%rd41+-16], %r134;
	ld.global.u32 	%r135, [%rd47];
	div.s32 	%r347, %r132, %r135;
$L__BB2_8:
	setp.eq.s32 	%p8, %r7, 0;
	@%p8 bra 	$L__BB2_13;
	setp.eq.s32 	%p9, %r7, 1;
	@%p9 bra 	$L__BB2_11;
	add.s32 	%r136, %r346, -1;
	mul.wide.u32 	%rd48, %r136, 4;
	add.s64 	%rd49, %rd2, %rd48;
	ld.global.u32 	%r137, [%rd49];
	rem.s32 	%r138, %r347, %r137;
	cvt.s64.s32 	%rd50, %r2;
	cvt.s64.s32 	%rd51, %r346;
	add.s64 	%rd52, %rd51, %rd50;
	shl.b64 	%rd53, %rd52, 2;
	add.s64 	%rd54, %rd1, %rd53;
	st.global.u32 	[%rd54+-4], %r138;
	ld.global.u32 	%r139, [%rd49];
	div.s32 	%r140, %r347, %r139;
	add.s32 	%r346, %r346, -2;
	mul.wide.u32 	%rd55, %r346, 4;
	add.s64 	%rd56, %rd2, %rd55;
	ld.global.u32 	%r141, [%rd56];
	rem.s32 	%r142, %r140, %r141;
	st.global.u32 	[%rd54+-8], %r142;
	ld.global.u32 	%r143, [%rd56];
	div.s32 	%r347, %r140, %r143;
$L__BB2_11:
	and.b32  	%r144, %r75, 1;
	setp.eq.b32 	%p10, %r144, 1;
	not.pred 	%p11, %p10;
	@%p11 bra 	$L__BB2_13;
	add.s32 	%r145, %r346, -1;
	mul.wide.u32 	%rd57, %r145, 4;
	add.s64 	%rd58, %rd2, %rd57;
	ld.global.u32 	%r146, [%rd58];
	rem.s32 	%r147, %r347, %r146;
	cvt.s64.s32 	%rd59, %r2;
	cvt.s64.s32 	%rd60, %r346;
	add.s64 	%rd61, %rd60, %rd59;
	shl.b64 	%rd62, %rd61, 2;
	add.s64 	%rd63, %rd1, %rd62;
	st.global.u32 	[%rd63+-4], %r147;
$L__BB2_13:
	and.b32  	%r16, %r75, 15;
	setp.lt.u32 	%p12, %r75, 16;
	mov.b32 	%r349, 0;
	@%p12 bra 	$L__BB2_16;
	and.b32  	%r349, %r75, 2147483632;
	mov.b32 	%r372, 0;
$L__BB2_15:
	.pragma "nounroll";
	add.s32 	%r150, %r372, %r2;
	mul.wide.s32 	%rd64, %r150, 4;
	add.s64 	%rd65, %rd1, %rd64;
	ld.global.u32 	%r151, [%rd65];
	add.s64 	%rd66, %rd4, %rd64;
	st.global.u32 	[%rd66], %r151;
	ld.global.u32 	%r152, [%rd65+4];
	st.global.u32 	[%rd66+4], %r152;
	ld.global.u32 	%r153, [%rd65+8];
	st.global.u32 	[%rd66+8], %r153;
	ld.global.u32 	%r154, [%rd65+12];
	st.global.u32 	[%rd66+12], %r154;
	ld.global.u32 	%r155, [%rd65+16];
	st.global.u32 	[%rd66+16], %r155;
	ld.global.u32 	%r156, [%rd65+20];
	st.global.u32 	[%rd66+20], %r156;
	ld.global.u32 	%r157, [%rd65+24];
	st.global.u32 	[%rd66+24], %r157;
	ld.global.u32 	%r158, [%rd65+28];
	st.global.u32 	[%rd66+28], %r158;
	ld.global.u32 	%r159, [%rd65+32];
	st.global.u32 	[%rd66+32], %r159;
	ld.global.u32 	%r160, [%rd65+36];
	st.global.u32 	[%rd66+36], %r160;
	ld.global.u32 	%r161, [%rd65+40];
	st.global.u32 	[%rd66+40], %r161;
	ld.global.u32 	%r162, [%rd65+44];
	st.global.u32 	[%rd66+44], %r162;
	ld.global.u32 	%r163, [%rd65+48];
	st.global.u32 	[%rd66+48], %r163;
	ld.global.u32 	%r164, [%rd65+52];
	st.global.u32 	[%rd66+52], %r164;
	ld.global.u32 	%r165, [%rd65+56];
	st.global.u32 	[%rd66+56], %r165;
	ld.global.u32 	%r166, [%rd65+60];
	st.global.u32 	[%rd66+60], %r166;
	add.s32 	%r372, %r372, 16;
	setp.eq.s32 	%p13, %r372, %r349;
	@%p13 bra 	$L__BB2_16;
	bra.uni 	$L__BB2_15;
$L__BB2_16:
	setp.eq.s32 	%p14, %r16, 0;
	@%p14 bra 	$L__BB2_25;
	setp.lt.u32 	%p15, %r16, 8;
	@%p15 bra 	$L__BB2_19;
	add.s32 	%r167, %r349, %r2;
	mul.wide.s32 	%rd67, %r167, 4;
	add.s64 	%rd68, %rd1, %rd67;
	ld.global.u32 	%r168, [%rd68];
	add.s64 	%rd69, %rd4, %rd67;
	st.global.u32 	[%rd69], %r168;
	ld.global.u32 	%r169, [%rd68+4];
	st.global.u32 	[%rd69+4], %r169;
	ld.global.u32 	%r170, [%rd68+8];
	st.global.u32 	[%rd69+8], %r170;
	ld.global.u32 	%r171, [%rd68+12];
	st.global.u32 	[%rd69+12], %r171;
	ld.global.u32 	%r172, [%rd68+16];
	st.global.u32 	[%rd69+16], %r172;
	ld.global.u32 	%r173, [%rd68+20];
	st.global.u32 	[%rd69+20], %r173;
	ld.global.u32 	%r174, [%rd68+24];
	st.global.u32 	[%rd69+24], %r174;
	ld.global.u32 	%r175, [%rd68+28];
	st.global.u32 	[%rd69+28], %r175;
	add.s32 	%r349, %r349, 8;
$L__BB2_19:
	setp.eq.s32 	%p16, %r3, 0;
	@%p16 bra 	$L__BB2_25;
	and.b32  	%r27, %r75, 3;
	setp.lt.u32 	%p17, %r3, 4;
	@%p17 bra 	$L__BB2_22;
	add.s32 	%r176, %r349, %r2;
	mul.wide.s32 	%rd70, %r176, 4;
	add.s64 	%rd71, %rd1, %rd70;
	ld.global.u32 	%r177, [%rd71];
	add.s64 	%rd72, %rd4, %rd70;
	st.global.u32 	[%rd72], %r177;
	ld.global.u32 	%r178, [%rd71+4];
	st.global.u32 	[%rd72+4], %r178;
	ld.global.u32 	%r179, [%rd71+8];
	st.global.u32 	[%rd72+8], %r179;
	ld.global.u32 	%r180, [%rd71+12];
	st.global.u32 	[%rd72+12], %r180;
	add.s32 	%r349, %r349, 4;
$L__BB2_22:
	setp.eq.s32 	%p18, %r27, 0;
	@%p18 bra 	$L__BB2_25;
	mov.b32 	%r353, 0;
$L__BB2_24:
	.pragma "nounroll";
	add.s32 	%r182, %r349, %r2;
	mul.wide.s32 	%rd73, %r182, 4;
	add.s64 	%rd74, %rd1, %rd73;
	ld.global.u32 	%r183, [%rd74];
	add.s64 	%rd75, %rd4, %rd73;
	st.global.u32 	[%rd75], %r183;
	add.s32 	%r349, %r349, 1;
	add.s32 	%r353, %r353, 1;
	setp.ne.s32 	%p19, %r353, %r27;
	@%p19 bra 	$L__BB2_24;
$L__BB2_25:
	setp.lt.s32 	%p20, %r75, 1;
	add.s32 	%r184, %r2, %r74;
	mul.wide.s32 	%rd76, %r184, 4;
	add.s64 	%rd6, %rd4, %rd76;
	cvt.u32.u64 	%r185, %rd9;
	mul.lo.s32 	%r186, %r74, %r185;
	shl.b32 	%r187, %r186, 1;
	cvt.s64.s32 	%rd77, %r187;
	add.s64 	%rd7, %rd77, %rd5;
	@%p20 bra 	$L__BB2_41;
	and.b32  	%r34, %r75, 15;
	and.b32  	%r35, %r75, 7;
	add.s32 	%r36, %r35, -1;
	and.b32  	%r37, %r75, 2147483632;
	and.b32  	%r38, %r75, 3;
	add.s32 	%r39, %r2, -3;
	mov.b32 	%r354, 0;
	mov.pred 	%p32, -1;
	cvt.s64.s32 	%rd153, %r2;
$L__BB2_27:
	mov.pred 	%p1, %p32;
	setp.lt.u32 	%p22, %r75, 16;
	st.global.u32 	[%rd6], %r354;
	mov.b32 	%r371, 0;
	mov.b32 	%r361, 1;
	mov.u32 	%r360, %r75;
	@%p22 bra 	$L__BB2_30;
	mov.b32 	%r371, 0;
	mov.b32 	%r361, 1;
	mov.u32 	%r360, %r75;
	mov.u32 	%r358, %r371;
$L__BB2_29:
	.pragma "nounroll";
	add.s32 	%r196, %r360, -1;
	cvt.s64.s32 	%rd82, %r2;
	cvt.s64.s32 	%rd83, %r360;
	add.s64 	%rd84, %rd83, %rd82;
	shl.b64 	%rd85, %rd84, 2;
	add.s64 	%rd86, %rd4, %rd85;
	ld.global.u32 	%r197, [%rd86+-4];
	mad.lo.s32 	%r198, %r197, %r361, %r371;
	mul.wide.u32 	%rd87, %r196, 4;
	add.s64 	%rd88, %rd2, %rd87;
	ld.global.u32 	%r199, [%rd88];
	mul.lo.s32 	%r200, %r199, %r361;
	add.s32 	%r201, %r360, -2;
	ld.global.u32 	%r202, [%rd86+-8];
	mad.lo.s32 	%r203, %r202, %r200, %r198;
	mul.wide.u32 	%rd89, %r201, 4;
	add.s64 	%rd90, %rd2, %rd89;
	ld.global.u32 	%r204, [%rd90];
	mul.lo.s32 	%r205, %r204, %r200;
	add.s32 	%r206, %r360, -3;
	ld.global.u32 	%r207, [%rd86+-12];
	mad.lo.s32 	%r208, %r207, %r205, %r203;
	mul.wide.u32 	%rd91, %r206, 4;
	add.s64 	%rd92, %rd2, %rd91;
	ld.global.u32 	%r209, [%rd92];
	mul.lo.s32 	%r210, %r209, %r205;
	add.s32 	%r211, %r360, -4;
	ld.global.u32 	%r212, [%rd86+-16];
	mad.lo.s32 	%r213, %r212, %r210, %r208;
	mul.wide.u32 	%rd93, %r211, 4;
	add.s64 	%rd94, %rd2, %rd93;
	ld.global.u32 	%r214, [%rd94];
	mul.lo.s32 	%r215, %r214, %r210;
	add.s32 	%r216, %r360, -5;
	ld.global.u32 	%r217, [%rd86+-20];
	mad.lo.s32 	%r218, %r217, %r215, %r213;
	mul.wide.u32 	%rd95, %r216, 4;
	add.s64 	%rd96, %rd2, %rd95;
	ld.global.u32 	%r219, [%rd96];
	mul.lo.s32 	%r220, %r219, %r215;
	add.s32 	%r221, %r360, -6;
	ld.global.u32 	%r222, [%rd86+-24];
	mad.lo.s32 	%r223, %r222, %r220, %r218;
	mul.wide.u32 	%rd97, %r221, 4;
	add.s64 	%rd98, %rd2, %rd97;
	ld.global.u32 	%r224, [%rd98];
	mul.lo.s32 	%r225, %r224, %r220;
	add.s32 	%r226, %r360, -7;
	ld.global.u32 	%r227, [%rd86+-28];
	mad.lo.s32 	%r228, %r227, %r225, %r223;
	mul.wide.u32 	%rd99, %r226, 4;
	add.s64 	%rd100, %rd2, %rd99;
	ld.global.u32 	%r229, [%rd100];
	mul.lo.s32 	%r230, %r229, %r225;
	add.s32 	%r231, %r360, -8;
	ld.global.u32 	%r232, [%rd86+-32];
	mad.lo.s32 	%r233, %r232, %r230, %r228;
	mul.wide.u32 	%rd101, %r231, 4;
	add.s64 	%rd102, %rd2, %rd101;
	ld.global.u32 	%r234, [%rd102];
	mul.lo.s32 	%r235, %r234, %r230;
	add.s32 	%r236, %r360, -9;
	ld.global.u32 	%r237, [%rd86+-36];
	mad.lo.s32 	%r238, %r237, %r235, %r233;
	mul.wide.u32 	%rd103, %r236, 4;
	add.s64 	%rd104, %rd2, %rd103;
	ld.global.u32 	%r239, [%rd104];
	mul.lo.s32 	%r240, %r239, %r235;
	add.s32 	%r241, %r360, -10;
	ld.global.u32 	%r242, [%rd86+-40];
	mad.lo.s32 	%r243, %r242, %r240, %r238;
	mul.wide.u32 	%rd105, %r241, 4;
	add.s64 	%rd106, %rd2, %rd105;
	ld.global.u32 	%r244, [%rd106];
	mul.lo.s32 	%r245, %r244, %r240;
	add.s32 	%r246, %r360, -11;
	ld.global.u32 	%r247, [%rd86+-44];
	mad.lo.s32 	%r248, %r247, %r245, %r243;
	mul.wide.u32 	%rd107, %r246, 4;
	add.s64 	%rd108, %rd2, %rd107;
	ld.global.u32 	%r249, [%rd108];
	mul.lo.s32 	%r250, %r249, %r245;
	add.s32 	%r251, %r360, -12;
	ld.global.u32 	%r252, [%rd86+-48];
	mad.lo.s32 	%r253, %r252, %r250, %r248;
	mul.wide.u32 	%rd109, %r251, 4;
	add.s64 	%rd110, %rd2, %rd109;
	ld.global.u32 	%r254, [%rd110];
	mul.lo.s32 	%r255, %r254, %r250;
	add.s32 	%r256, %r360, -13;
	ld.global.u32 	%r257, [%rd86+-52];
	mad.lo.s32 	%r258, %r257, %r255, %r253;
	mul.wide.u32 	%rd111, %r256, 4;
	add.s64 	%rd112, %rd2, %rd111;
	ld.global.u32 	%r259, [%rd112];
	mul.lo.s32 	%r260, %r259, %r255;
	add.s32 	%r261, %r360, -14;
	ld.global.u32 	%r262, [%rd86+-56];
	mad.lo.s32 	%r263, %r262, %r260, %r258;
	mul.wide.u32 	%rd113, %r261, 4;
	add.s64 	%rd114, %rd2, %rd113;
	ld.global.u32 	%r264, [%rd114];
	mul.lo.s32 	%r265, %r264, %r260;
	add.s32 	%r266, %r360, -15;
	ld.global.u32 	%r267, [%rd86+-60];
	mad.lo.s32 	%r268, %r267, %r265, %r263;
	mul.wide.u32 	%rd115, %r266, 4;
	add.s64 	%rd116, %rd2, %rd115;
	ld.global.u32 	%r269, [%rd116];
	mul.lo.s32 	%r270, %r269, %r265;
	add.s32 	%r360, %r360, -16;
	ld.global.u32 	%r271, [%rd86+-64];
	mad.lo.s32 	%r371, %r271, %r270, %r268;
	mul.wide.u32 	%rd117, %r360, 4;
	add.s64 	%rd118, %rd2, %rd117;
	ld.global.u32 	%r272, [%rd118];
	mul.lo.s32 	%r361, %r272, %r270;
	add.s32 	%r358, %r358, 16;
	setp.ne.s32 	%p23, %r358, %r37;
	@%p23 bra 	$L__BB2_29;
$L__BB2_30:
	setp.eq.s32 	%p24, %r34, 0;
	@%p24 bra 	$L__BB2_40;
	add.s32 	%r274, %r34, -1;
	setp.lt.u32 	%p25, %r274, 7;
	@%p25 bra 	$L__BB2_33;
	add.s32 	%r275, %r360, -1;
	cvt.s64.s32 	%rd119, %r2;
	cvt.s64.s32 	%rd120, %r360;
	add.s64 	%rd121, %rd120, %rd119;
	shl.b64 	%rd122, %rd121, 2;
	add.s64 	%rd123, %rd4, %rd122;
	ld.global.u32 	%r276, [%rd123+-4];
	mad.lo.s32 	%r277, %r276, %r361, %r371;
	mul.wide.u32 	%rd124, %r275, 4;
	add.s64 	%rd125, %rd2, %rd124;
	ld.global.u32 	%r278, [%rd125];
	mul.lo.s32 	%r279, %r278, %r361;
	add.s32 	%r280, %r360, -2;
	ld.global.u32 	%r281, [%rd123+-8];
	mad.lo.s32 	%r282, %r281, %r279, %r277;
	mul.wide.u32 	%rd126, %r280, 4;
	add.s64 	%rd127, %rd2, %rd126;
	ld.global.u32 	%r283, [%rd127];
	mul.lo.s32 	%r284, %r283, %r279;
	add.s32 	%r285, %r360, -3;
	ld.global.u32 	%r286, [%rd123+-12];
	mad.lo.s32 	%r287, %r286, %r284, %r282;
	mul.wide.u32 	%rd128, %r285, 4;
	add.s64 	%rd129, %rd2, %rd128;
	ld.global.u32 	%r288, [%rd129];
	mul.lo.s32 	%r289, %r288, %r284;
	add.s32 	%r290, %r360, -4;
	ld.global.u32 	%r291, [%rd123+-16];
	mad.lo.s32 	%r292, %r291, %r289, %r287;
	mul.wide.u32 	%rd130, %r290, 4;
	add.s64 	%rd131, %rd2, %rd130;
	ld.global.u32 	%r293, [%rd131];
	mul.lo.s32 	%r294, %r293, %r289;
	add.s32 	%r295, %r360, -5;
	ld.global.u32 	%r296, [%rd123+-20];
	mad.lo.s32 	%r297, %r296, %r294, %r292;
	mul.wide.u32 	%rd132, %r295, 4;
	add.s64 	%rd133, %rd2, %rd132;
	ld.global.u32 	%r298, [%rd133];
	mul.lo.s32 	%r299, %r298, %r294;
	add.s32 	%r300, %r360, -6;
	ld.global.u32 	%r301, [%rd123+-24];
	mad.lo.s32 	%r302, %r301, %r299, %r297;
	mul.wide.u32 	%rd134, %r300, 4;
	add.s64 	%rd135, %rd2, %rd134;
	ld.global.u32 	%r303, [%rd135];
	mul.lo.s32 	%r304, %r303, %r299;
	add.s32 	%r305, %r360, -7;
	ld.global.u32 	%r306, [%rd123+-28];
	mad.lo.s32 	%r307, %r306, %r304, %r302;
	mul.wide.u32 	%rd136, %r305, 4;
	add.s64 	%rd137, %rd2, %rd136;
	ld.global.u32 	%r308, [%rd137];
	mul.lo.s32 	%r309, %r308, %r304;
	add.s32 	%r360, %r360, -8;
	ld.global.u32 	%r310, [%rd123+-32];
	mad.lo.s32 	%r371, %r310, %r309, %r307;
	mul.wide.u32 	%rd138, %r360, 4;
	add.s64 	%rd139, %rd2, %rd138;
	ld.global.u32 	%r311, [%rd139];
	mul.lo.s32 	%r361, %r311, %r309;
$L__BB2_33:
	setp.eq.s32 	%p26, %r35, 0;
	@%p26 bra 	$L__BB2_40;
	setp.lt.u32 	%p27, %r36, 3;
	@%p27 bra 	$L__BB2_36;
	add.s32 	%r313, %r360, -1;
	cvt.s64.s32 	%rd140, %r2;
	cvt.s64.s32 	%rd141, %r360;
	add.s64 	%rd142, %rd141, %rd140;
	shl.b64 	%rd143, %rd142, 2;
	add.s64 	%rd144, %rd4, %rd143;
	ld.global.u32 	%r314, [%rd144+-4];
	mad.lo.s32 	%r315, %r314, %r361, %r371;
	mul.wide.u32 	%rd145, %r313, 4;
	add.s64 	%rd146, %rd2, %rd145;
	ld.global.u32 	%r316, [%rd146];
	mul.lo.s32 	%r317, %r316, %r361;
	add.s32 	%r318, %r360, -2;
	ld.global.u32 	%r319, [%rd144+-8];
	mad.lo.s32 	%r320, %r319, %r317, %r315;
	mul.wide.u32 	%rd147, %r318, 4;
	add.s64 	%rd148, %rd2, %rd147;
	ld.global.u32 	%r321, [%rd148];
	mul.lo.s32 	%r322, %r321, %r317;
	add.s32 	%r323, %r360, -3;
	ld.global.u32 	%r324, [%rd144+-12];
	mad.lo.s32 	%r325, %r324, %r322, %r320;
	mul.wide.u32 	%rd149, %r323, 4;
	add.s64 	%rd150, %rd2, %rd149;
	ld.global.u32 	%r326, [%rd150];
	mul.lo.s32 	%r327, %r326, %r322;
	add.s32 	%r360, %r360, -4;
	ld.global.u32 	%r328, [%rd144+-16];
	mad.lo.s32 	%r371, %r328, %r327, %r325;
	mul.wide.u32 	%rd151, %r360, 4;
	add.s64 	%rd152, %rd2, %rd151;
	ld.global.u32 	%r329, [%rd152];
	mul.lo.s32 	%r361, %r329, %r327;
$L__BB2_36:
	setp.eq.s32 	%p28, %r38, 0;
	@%p28 bra 	$L__BB2_40;
	setp.eq.s32 	%p29, %r38, 1;
	cvt.s64.s32 	%rd154, %r360;
	add.s64 	%rd155, %rd154, %rd153;
	shl.b64 	%rd156, %rd155, 2;
	add.s64 	%rd8, %rd4, %rd156;
	ld.global.u32 	%r330, [%rd8+-4];
	mad.lo.s32 	%r371, %r330, %r361, %r371;
	@%p29 bra 	$L__BB2_40;
	add.s32 	%r331, %r360, -1;
	mul.wide.u32 	%rd157, %r331, 4;
	add.s64 	%rd158, %rd2, %rd157;
	ld.global.u32 	%r332, [%rd158];
	mul.lo.s32 	%r68, %r332, %r361;
	setp.eq.s32 	%p30, %r38, 2;
	ld.global.u32 	%r333, [%rd8+-8];
	mad.lo.s32 	%r371, %r333, %r68, %r371;
	@%p30 bra 	$L__BB2_40;
	add.s32 	%r334, %r360, -2;
	mul.wide.u32 	%rd159, %r334, 4;
	add.s64 	%rd160, %rd2, %rd159;
	ld.global.u32 	%r335, [%rd160];
	add.s32 	%r336, %r360, %r39;
	mul.wide.s32 	%rd161, %r336, 4;
	add.s64 	%rd162, %rd4, %rd161;
	ld.global.u32 	%r337, [%rd162];
	mul.lo.s32 	%r338, %r335, %r68;
	mad.lo.s32 	%r371, %r337, %r338, %r371;
$L__BB2_40:
	cvt.u64.u32 	%rd163, %r354;
	mad.lo.s64 	%rd164, %rd9, %rd163, %rd7;
	shl.b64 	%rd165, %rd164, 2;
	add.s64 	%rd166, %rd3, %rd165;
	st.global.u32 	[%rd166], %r371;
	mov.b32 	%r354, 1;
	mov.pred 	%p32, 0;
	@%p1 bra 	$L__BB2_27;
	bra.uni 	$L__BB2_42;
$L__BB2_41:
	shl.b64 	%rd78, %rd7, 2;
	add.s64 	%rd79, %rd3, %rd78;
	mov.b32 	%r188, 0;
	st.global.u32 	[%rd79], %r188;
	mov.b32 	%r189, 1;
	st.global.u32 	[%rd6], %r189;
	shl.b64 	%rd80, %rd9, 2;
	add.s64 	%rd81, %rd79, %rd80;
	st.global.u32 	[%rd81], %r188;
$L__BB2_42:
	ret;

}
	// .globl	_Z15contract_tensorP7double2PKS_iPKiPiS5_ixS5_
.visible .entry _Z15contract_tensorP7double2PKS_iPKiPiS5_ixS5_(
	.param .u64 .ptr .align 1 _Z15contract_tensorP7double2PKS_iPKiPiS5_ixS5__param_0,
	.param .u64 .ptr .align 1 _Z15contract_tensorP7double2PKS_iPKiPiS5_ixS5__param_1,
	.param .u32 _Z15contract_tensorP7double2PKS_iPKiPiS5_ixS5__param_2,
	.param .u64 .ptr .align 1 _Z15contract_tensorP7double2PKS_iPKiPiS5_ixS5__param_3,
	.param .u64 .ptr .align 1 _Z15contract_tensorP7double2PKS_iPKiPiS5_ixS5__param_4,
	.param .u64 .ptr .align 1 _Z15contract_tensorP7double2PKS_iPKiPiS5_ixS5__param_5,
	.param .u32 _Z15contract_tensorP7double2PKS_iPKiPiS5_ixS5__param_6,
	.param .u64 _Z15contract_tensorP7double2PKS_iPKiPiS5_ixS5__param_7,
	.param .u64 .ptr .align 1 _Z15contract_tensorP7double2PKS_iPKiPiS5_ixS5__param_8
)
{
	.reg .pred 	%p<2>;
	.reg .b32 	%r<20>;
	.reg .b64 	%rd<29>;
	.reg .b64 	%fd<25>;

	ld.param.u64 	%rd3, [_Z15contract_tensorP7double2PKS_iPKiPiS5_ixS5__param_1];
	ld.param.u32 	%r2, [_Z15contract_tensorP7double2PKS_iPKiPiS5_ixS5__param_2];
	ld.param.u64 	%rd4, [_Z15contract_tensorP7double2PKS_iPKiPiS5_ixS5__param_4];
	ld.param.u32 	%r3, [_Z15contract_tensorP7double2PKS_iPKiPiS5_ixS5__param_6];
	ld.param.u64 	%rd5, [_Z15contract_tensorP7double2PKS_iPKiPiS5_ixS5__param_7];
	mov.u32 	%r4, %ntid.x;
	mov.u32 	%r5, %ctaid.x;
	mov.u32 	%r6, %tid.x;
	mad.lo.s32 	%r7, %r4, %r5, %r6;
	mul.lo.s32 	%r1, %r3, %r7;
	cvt.s64.s32 	%rd1, %r7;
	setp.le.s64 	%p1, %rd5, %rd1;
	@%p1 bra 	$L__BB3_2;
	ld.param.u64 	%rd28, [_Z15contract_tensorP7double2PKS_iPKiPiS5_ixS5__param_8];
	ld.param.u64 	%rd27, [_Z15contract_tensorP7double2PKS_iPKiPiS5_ixS5__param_0];
	cvt.u32.u64 	%r8, %rd1;
	cvta.to.global.u64 	%rd7, %rd27;
	cvta.to.global.u64 	%rd8, %rd3;
	cvta.to.global.u64 	%rd9, %rd28;
	cvta.to.global.u64 	%rd10, %rd4;
	add.s32 	%r9, %r1, %r2;
	mul.wide.s32 	%rd11, %r9, 4;
	add.s64 	%rd12, %rd10, %rd11;
	shl.b32 	%r10, %r2, 1;
	cvt.s64.s32 	%rd13, %r10;
	ld.global.u32 	%r11, [%rd12];
	shl.b32 	%r12, %r11, 1;
	mul.wide.s32 	%rd14, %r12, 16;
	add.s64 	%rd15, %rd8, %rd14;
	ld.global.v2.f64 	{%fd1, %fd2}, [%rd15];
	mad.lo.s64 	%rd16, %rd5, %rd13, %rd1;
	shl.b64 	%rd17, %rd16, 2;
	add.s64 	%rd18, %rd9, %rd17;
	ld.global.u32 	%r13, [%rd18];
	mul.wide.s32 	%rd19, %r13, 16;
	add.s64 	%rd20, %rd7, %rd19;
	ld.global.v2.f64 	{%fd3, %fd4}, [%rd20];
	mul.f64 	%fd5, %fd1, %fd3;
	mul.f64 	%fd6, %fd2, %fd4;
	sub.f64 	%fd7, %fd5, %fd6;
	mul.f64 	%fd8, %fd1, %fd4;
	fma.rn.f64 	%fd9, %fd2, %fd3, %fd8;
	shl.b32 	%r14, %r8, 5;
	mov.u32 	%r15, shared_mem;
	add.s32 	%r16, %r15, %r14;
	st.shared.v2.f64 	[%r16], {%fd7, %fd9};
	ld.global.v2.f64 	{%fd10, %fd11}, [%rd15+16];
	shl.b64 	%rd21, %rd5, 2;
	add.s64 	%rd22, %rd18, %rd21;
	ld.global.u32 	%r17, [%rd22];
	mul.wide.s32 	%rd23, %r17, 16;
	add.s64 	%rd24, %rd7, %rd23;
	ld.global.v2.f64 	{%fd12, %fd13}, [%rd24];
	mul.f64 	%fd14, %fd10, %fd12;
	mul.f64 	%fd15, %fd11, %fd13;
	sub.f64 	%fd16, %fd14, %fd15;
	mul.f64 	%fd17, %fd10, %fd13;
	fma.rn.f64 	%fd18, %fd11, %fd12, %fd17;
	st.shared.v2.f64 	[%r16+16], {%fd16, %fd18};
	bar.sync 	0;
	shl.b32 	%r18, %r8, 4;
	sub.s32 	%r19, %r16, %r18;
	ld.shared.v2.f64 	{%fd19, %fd20}, [%r19+16];
	ld.shared.v2.f64 	{%fd21, %fd22}, [%r19];
	add.f64 	%fd23, %fd19, %fd21;
	add.f64 	%fd24, %fd20, %fd22;
	shl.b64 	%rd25, %rd1, 4;
	add.s64 	%rd26, %rd7, %rd25;
	st.global.v2.f64 	[%rd26], {%fd23, %fd24};
$L__BB3_2:
	ret;

}
	// .globl	_Z14applyPhaseFlipP7double2x
.visible .entry _Z14applyPhaseFlipP7double2x(
	.param .u64 .ptr .align 1 _Z14applyPhaseFlipP7double2x_param_0,
	.param .u64 _Z14applyPhaseFlipP7double2x_param_1
)
{
	.reg .b64 	%rd<6>;
	.reg .b64 	%fd<8>;

	ld.param.u64 	%rd1, [_Z14applyPhaseFlipP7double2x_param_0];
	ld.param.u64 	%rd2, [_Z14applyPhaseFlipP7double2x_param_1];
	cvta.to.global.u64 	%rd3, %rd1;
	shl.b64 	%rd4, %rd2, 4;
	add.s64 	%rd5, %rd3, %rd4;
	ld.global.v2.f64 	{%fd1, %fd2}, [%rd5];
	neg.f64 	%fd3, %fd1;
	mul.f64 	%fd4, %fd2, 0d0000000000000000;
	sub.f64 	%fd5, %fd3, %fd4;
	mul.f64 	%fd6, %fd1, 0d0000000000000000;
	sub.f64 	%fd7, %fd6, %fd2;
	st.global.v2.f64 	[%rd5], {%fd5, %fd7};
	ret;

}


// ===== COMPILED SASS (sm_100) =====

	.target	sm_100

	.elftype	@"ET_EXEC"


//--------------------- .note.nv.tkinfo           --------------------------
	.section	.note.nv.tkinfo,"",@"SHT_NOTE"
	.sectionflags	@"SHF_NOTE_NV_TKINFO"
	.tkinfo
        /*0018*/ 	.word	0x00000002
        /*0030*/ 	.string	""
        /*0030*/ 	.string	"ptxas"
        /*0030*/ 	.string	"Cuda compilation tools, release 13.0, V13.0.88"
        /*0030*/ 	.string	"Build cuda_13.0.r13.0/compiler.36424714_0"
        /*0030*/ 	.string	"-arch sm_100 -m 64 "



//--------------------- .note.nv.cuinfo           --------------------------
	.section	.note.nv.cuinfo,"",@"SHT_NOTE"
	.sectionflags	@"SHF_NOTE_NV_CUINFO"
        /*0018*/ 	.short	0x0002
        /*001a*/ 	.short	0x0064
        /*001c*/ 	.short	0x0082
	.zero		2


//--------------------- .nv.info                  --------------------------
	.section	.nv.info,"",@"SHT_CUDA_INFO"
	.align	4


	//----- nvinfo : EIATTR_REGCOUNT
	.align		4
        /*0000*/ 	.byte	0x04, 0x2f
        /*0002*/ 	.short	(.L_1 - .L_0)
	.align		4
.L_0:
        /*0004*/ 	.word	index@(_Z12zeroOutStateP7double2x)
        /*0008*/ 	.word	0x00000006


	//----- nvinfo : EIATTR_FRAME_SIZE
	.align		4
.L_1:
        /*000c*/ 	.byte	0x04, 0x11
        /*000e*/ 	.short	(.L_3 - .L_2)
	.align		4
.L_2:
        /*0010*/ 	.word	index@(_Z12zeroOutStateP7double2x)
        /*0014*/ 	.word	0x00000000


	//----- nvinfo : EIATTR_REGCOUNT
	.align		4
.L_3:
        /*0018*/ 	.byte	0x04, 0x2f
        /*001a*/ 	.short	(.L_5 - .L_4)
	.align		4
.L_4:
        /*001c*/ 	.word	index@(_Z11updateStateP7double2S0_x)
        /*0020*/ 	.word	0x0000000a


	//----- nvinfo : EIATTR_FRAME_SIZE
	.align		4
.L_5:
        /*0024*/ 	.byte	0x04, 0x11
        /*0026*/ 	.short	(.L_7 - .L_6)
	.align		4
.L_6:
        /*0028*/ 	.word	index@(_Z11updateStateP7double2S0_x)
        /*002c*/ 	.word	0x00000000


	//----- nvinfo : EIATTR_REGCOUNT
	.align		4
.L_7:
        /*0030*/ 	.byte	0x04, 0x2f
        /*0032*/ 	.short	(.L_9 - .L_8)
	.align		4
.L_8:
        /*0034*/ 	.word	index@(_Z11compute_idxiPKiPiS1_ixS1_)
        /*0038*/ 	.word	0x00000020


	//----- nvinfo : EIATTR_FRAME_SIZE
	.align		4
.L_9:
        /*003c*/ 	.byte	0x04, 0x11
        /*003e*/ 	.short	(.L_11 - .L_10)
	.align		4
.L_10:
        /*0040*/ 	.word	index@(_Z11compute_idxiPKiPiS1_ixS1_)
        /*0044*/ 	.word	0x00000000


	//----- nvinfo : EIATTR_REGCOUNT
	.align		4
.L_11:
        /*0048*/ 	.byte	0x04, 0x2f
        /*004a*/ 	.short	(.L_13 - .L_12)
	.align		4
.L_12:
        /*004c*/ 	.word	index@(_Z15contract_tensorP7double2PKS_iPKiPiS5_ixS5_)
        /*0050*/ 	.word	0x0000001c


	//----- nvinfo : EIATTR_FRAME_SIZE
	.align		4
.L_13:
        /*0054*/ 	.byte	0x04, 0x11
        /*0056*/ 	.short	(.L_15 - .L_14)
	.align		4
.L_14:
        /*0058*/ 	.word	index@(_Z15contract_tensorP7double2PKS_iPKiPiS5_ixS5_)
        /*005c*/ 	.word	0x00000000


	//----- nvinfo : EIATTR_REGCOUNT
	.align		4
.L_15:
        /*0060*/ 	.byte	0x04, 0x2f
        /*0062*/ 	.short	(.L_17 - .L_16)
	.align		4
.L_16:
        /*0064*/ 	.word	index@(_Z14applyPhaseFlipP7double2x)
        /*0068*/ 	.word	0x0000000e


	//----- nvinfo : EIATTR_FRAME_SIZE
	.align		4
.L_17:
        /*006c*/ 	.byte	0x04, 0x11
        /*006e*/ 	.short	(.L_19 - .L_18)
	.align		4
.L_18:
        /*0070*/ 	.word	index@(_Z14applyPhaseFlipP7double2x)
        /*0074*/ 	.word	0x00000000


	//----- nvinfo : EIATTR_MIN_STACK_SIZE
	.align		4
.L_19:
        /*0078*/ 	.byte	0x04, 0x12
        /*007a*/ 	.short	(.L_21 - .L_20)
	.align		4
.L_20:
        /*007c*/ 	.word	index@(_Z14applyPhaseFlipP7double2x)
        /*0080*/ 	.word	0x00000000


	//----- nvinfo : EIATTR_MIN_STACK_SIZE
	.align		4
.L_21:
        /*0084*/ 	.byte	0x04, 0x12
        /*0086*/ 	.short	(.L_23 - .L_22)
	.align		4
.L_22:
        /*0088*/ 	.word	index@(_Z15contract_tensorP7double2PKS_iPKiPiS5_ixS5_)
        /*008c*/ 	.word	0x00000000


	//----- nvinfo : EIATTR_MIN_STACK_SIZE
	.align		4
.L_23:
        /*0090*/ 	.byte	0x04, 0x12
        /*0092*/ 	.short	(.L_25 - .L_24)
	.align		4
.L_24:
        /*0094*/ 	.word	index@(_Z11compute_idxiPKiPiS1_ixS1_)
        /*0098*/ 	.word	0x00000000


	//----- nvinfo : EIATTR_MIN_STACK_SIZE
	.align		4
.L_25:
        /*009c*/ 	.byte	0x04, 0x12
        /*009e*/ 	.short	(.L_27 - .L_26)
	.align		4
.L_26:
        /*00a0*/ 	.word	index@(_Z11updateStateP7double2S0_x)
        /*00a4*/ 	.word	0x00000000


	//----- nvinfo : EIATTR_MIN_STACK_SIZE
	.align		4
.L_27:
        /*00a8*/ 	.byte	0x04, 0x12
        /*00aa*/ 	.short	(.L_29 - .L_28)
	.align		4
.L_28:
        /*00ac*/ 	.word	index@(_Z12zeroOutStateP7double2x)
        /*00b0*/ 	.word	0x00000000
.L_29:


//--------------------- .nv.compat                --------------------------
	.section	.nv.compat,"",@"SHT_CUDA_COMPAT_INFO"
	.align	4
        /*0000*/ 	.byte	0x02, 0x09, 0x00, 0x00, 0x02, 0x02, 0x01, 0x00, 0x02, 0x05, 0x05, 0x00, 0x03, 0x07, 0x01, 0x01
        /*0010*/ 	.byte	0x02, 0x03, 0x00, 0x00, 0x02, 0x06, 0x01, 0x00, 0x04, 0x0b, 0x08, 0x00, 0x01, 0x00, 0x00, 0x00
        /*0020*/ 	.byte	0x00, 0x00, 0x00, 0x00


//--------------------- .nv.info._Z14applyPhaseFlipP7double2x --------------------------
	.section	.nv.info._Z14applyPhaseFlipP7double2x,"",@"SHT_CUDA_INFO"
	.sectionflags	@""
	.align	4


	//----- nvinfo : EIATTR_CUDA_API_VERSION
	.align		4
        /*0000*/ 	.byte	0x04, 0x37
        /*0002*/ 	.short	(.L_31 - .L_30)
.L_30:
        /*0004*/ 	.word	0x00000082


	//----- nvinfo : EIATTR_KPARAM_INFO
	.align		4
.L_31:
        /*0008*/ 	.byte	0x04, 0x17
        /*000a*/ 	.short	(.L_33 - .L_32)
.L_32:
        /*000c*/ 	.word	0x00000000
        /*0010*/ 	.short	0x0001
        /*0012*/ 	.short	0x0008
        /*0014*/ 	.byte	0x00, 0xf0, 0x21, 0x00


	//----- nvinfo : EIATTR_KPARAM_INFO
	.align		4
.L_33:
        /*0018*/ 	.byte	0x04, 0x17
        /*001a*/ 	.short	(.L_35 - .L_34)
.L_34:
        /*001c*/ 	.word	0x00000000
        /*0020*/ 	.short	0x0000
        /*0022*/ 	.short	0x0000
        /*0024*/ 	.byte	0x00, 0xf5, 0x21, 0x00


	//----- nvinfo : EIATTR_SPARSE_MMA_MASK
	.align		4
.L_35:
        /*0028*/ 	.byte	0x03, 0x50
        /*002a*/ 	.short	0x0000


	//----- nvinfo : EIATTR_MAXREG_COUNT
	.align		4
        /*002c*/ 	.byte	0x03, 0x1b
        /*002e*/ 	.short	0x00ff


	//----- nvinfo : EIATTR_MERCURY_ISA_VERSION
	.align		4
        /*0030*/ 	.byte	0x03, 0x5f
        /*0032*/ 	.short	0x0101


	//----- nvinfo : EIATTR_VRC_CTA_INIT_COUNT
	.align		4
        /*0034*/ 	.byte	0x02, 0x4a
	.zero		1
	.zero		1


	//----- nvinfo : EIATTR_EXIT_INSTR_OFFSETS
	.align		4
        /*0038*/ 	.byte	0x04, 0x1c
        /*003a*/ 	.short	(.L_37 - .L_36)


	//   ....[0]....
.L_36:
        /*003c*/ 	.word	0x000000b0


	//----- nvinfo : EIATTR_CBANK_PARAM_SIZE
	.align		4
.L_37:
        /*0040*/ 	.byte	0x03, 0x19
        /*0042*/ 	.short	0x0010


	//----- nvinfo : EIATTR_PARAM_CBANK
	.align		4
        /*0044*/ 	.byte	0x04, 0x0a
        /*0046*/ 	.short	(.L_39 - .L_38)
	.align		4
.L_38:
        /*0048*/ 	.word	index@(.nv.constant0._Z14applyPhaseFlipP7double2x)
        /*004c*/ 	.short	0x0380
        /*004e*/ 	.short	0x0010


	//----- nvinfo : EIATTR_SW_WAR
	.align		4
.L_39:
        /*0050*/ 	.byte	0x04, 0x36
        /*0052*/ 	.short	(.L_41 - .L_40)
.L_40:
        /*0054*/ 	.word	0x00000008
.L_41:


//--------------------- .nv.info._Z15contract_tensorP7double2PKS_iPKiPiS5_ixS5_ --------------------------
	.section	.nv.info._Z15contract_tensorP7double2PKS_iPKiPiS5_ixS5_,"",@"SHT_CUDA_INFO"
	.sectionflags	@""
	.align	4


	//----- nvinfo : EIATTR_CUDA_API_VERSION
	.align		4
        /*0000*/ 	.byte	0x04, 0x37
        /*0002*/ 	.short	(.L_43 - .L_42)
.L_42:
        /*0004*/ 	.word	0x00000082


	//----- nvinfo : EIATTR_KPARAM_INFO
	.align		4
.L_43:
        /*0008*/ 	.byte	0x04, 0x17
        /*000a*/ 	.short	(.L_45 - .L_44)
.L_44:
        /*000c*/ 	.word	0x00000000
        /*0010*/ 	.short	0x0008
        /*0012*/ 	.short	0x0040
        /*0014*/ 	.byte	0x00, 0xf5, 0x21, 0x00


	//----- nvinfo : EIATTR_KPARAM_INFO
	.align		4
.L_45:
        /*0018*/ 	.byte	0x04, 0x17
        /*001a*/ 	.short	(.L_47 - .L_46)
.L_46:
        /*001c*/ 	.word	0x00000000
        /*0020*/ 	.short	0x0007
        /*0022*/ 	.short	0x0038
        /*0024*/ 	.byte	0x00, 0xf0, 0x21, 0x00


	//----- nvinfo : EIATTR_KPARAM_INFO
	.align		4
.L_47:
        /*0028*/ 	.byte	0x04, 0x17
        /*002a*/ 	.short	(.L_49 - .L_48)
.L_48:
        /*002c*/ 	.word	0x00000000
        /*0030*/ 	.short	0x0006
        /*0032*/ 	.short	0x0030
        /*0034*/ 	.byte	0x00, 0xf0, 0x11, 0x00


	//----- nvinfo : EIATTR_KPARAM_INFO
	.align		4
.L_49:
        /*0038*/ 	.byte	0x04, 0x17
        /*003a*/ 	.short	(.L_51 - .L_50)
.L_50:
        /*003c*/ 	.word	0x00000000
        /*0040*/ 	.short	0x0005
        /*0042*/ 	.short	0x0028
        /*0044*/ 	.byte	0x00, 0xf5, 0x21, 0x00


	//----- nvinfo : EIATTR_KPARAM_INFO
	.align		4
.L_51:
        /*0048*/ 	.byte	0x04, 0x17
        /*004a*/ 	.short	(.L_53 - .L_52)
.L_52:
        /*004c*/ 	.word	0x00000000
        /*0050*/ 	.short	0x0004
        /*0052*/ 	.short	0x0020
        /*0054*/ 	.byte	0x00, 0xf5, 0x21, 0x00


	//----- nvinfo : EIATTR_KPARAM_INFO
	.align		4
.L_53:
        /*0058*/ 	.byte	0x04, 0x17
        /*005a*/ 	.short	(.L_55 - .L_54)
.L_54:
        /*005c*/ 	.word	0x00000000
        /*0060*/ 	.short	0x0003
        /*0062*/ 	.short	0x0018
        /*0064*/ 	.byte	0x00, 0xf5, 0x21, 0x00


	//----- nvinfo : EIATTR_KPARAM_INFO
	.align		4
.L_55:
        /*0068*/ 	.byte	0x04, 0x17
        /*006a*/ 	.short	(.L_57 - .L_56)
.L_56:
        /*006c*/ 	.word	0x00000000
        /*0070*/ 	.short	0x0002
        /*0072*/ 	.short	0x0010
        /*0074*/ 	.byte	0x00, 0xf0, 0x11, 0x00


	//----- nvinfo : EIATTR_KPARAM_INFO
	.align		4
.L_57:
        /*0078*/ 	.byte	0x04, 0x17
        /*007a*/ 	.short	(.L_59 - .L_58)
.L_58:
        /*007c*/ 	.word	0x00000000
        /*0080*/ 	.short	0x0001
        /*0082*/ 	.short	0x0008
        /*0084*/ 	.byte	0x00, 0xf5, 0x21, 0x00


	//----- nvinfo : EIATTR_KPARAM_INFO
	.align		4
.L_59:
        /*0088*/ 	.byte	0x04, 0x17
        /*008a*/ 	.short	(.L_61 - .L_60)
.L_60:
        /*008c*/ 	.word	0x00000000
        /*0090*/ 	.short	0x0000
        /*0092*/ 	.short	0x0000
        /*0094*/ 	.byte	0x00, 0xf5, 0x21, 0x00


	//----- nvinfo : EIATTR_SPARSE_MMA_MASK
	.align		4
.L_61:
        /*0098*/ 	.byte	0x03, 0x50
        /*009a*/ 	.short	0x0000


	//----- nvinfo : EIATTR_MAXREG_COUNT
	.align		4
        /*009c*/ 	.byte	0x03, 0x1b
        /*009e*/ 	.short	0x00ff


	//----- nvinfo : EIATTR_NUM_BARRIERS
	.align		4
        /*00a0*/ 	.byte	0x02, 0x4c
        /*00a2*/ 	.byte	0x01
	.zero		1


	//----- nvinfo : EIATTR_MERCURY_ISA_VERSION
	.align		4
        /*00a4*/ 	.byte	0x03, 0x5f
        /*00a6*/ 	.short	0x0101


	//----- nvinfo : EIATTR_VRC_CTA_INIT_COUNT
	.align		4
        /*00a8*/ 	.byte	0x02, 0x4a
	.zero		1
	.zero		1


	//----- nvinfo : EIATTR_EXIT_INSTR_OFFSETS
	.align		4
        /*00ac*/ 	.byte	0x04, 0x1c
        /*00ae*/ 	.short	(.L_63 - .L_62)


	//   ....[0]....
.L_62:
        /*00b0*/ 	.word	0x00000090


	//   ....[1]....
        /*00b4*/ 	.word	0x00000400


	//----- nvinfo : EIATTR_CBANK_PARAM_SIZE
	.align		4
.L_63:
        /*00b8*/ 	.byte	0x03, 0x19
        /*00ba*/ 	.short	0x0048


	//----- nvinfo : EIATTR_PARAM_CBANK
	.align		4
        /*00bc*/ 	.byte	0x04, 0x0a
        /*00be*/ 	.short	(.L_65 - .L_64)
	.align		4
.L_64:
        /*00c0*/ 	.word	index@(.nv.constant0._Z15contract_tensorP7double2PKS_iPKiPiS5_ixS5_)
        /*00c4*/ 	.short	0x0380
        /*00c6*/ 	.short	0x0048


	//----- nvinfo : EIATTR_SW_WAR
	.align		4
.L_65:
        /*00c8*/ 	.byte	0x04, 0x36
        /*00ca*/ 	.short	(.L_67 - .L_66)
.L_66:
        /*00cc*/ 	.word	0x00000008
.L_67:


//--------------------- .nv.info._Z11compute_idxiPKiPiS1_ixS1_ --------------------------
	.section	.nv.info._Z11compute_idxiPKiPiS1_ixS1_,"",@"SHT_CUDA_INFO"
	.sectionflags	@""
	.align	4


	//----- nvinfo : EIATTR_CUDA_API_VERSION
	.align		4
        /*0000*/ 	.byte	0x04, 0x37
        /*0002*/ 	.short	(.L_69 - .L_68)
.L_68:
        /*0004*/ 	.word	0x00000082


	//----- nvinfo : EIATTR_KPARAM_INFO
	.align		4
.L_69:
        /*0008*/ 	.byte	0x04, 0x17
        /*000a*/ 	.short	(.L_71 - .L_70)
.L_70:
        /*000c*/ 	.word	0x00000000
        /*0010*/ 	.short	0x0006
        /*0012*/ 	.short	0x0030
        /*0014*/ 	.byte	0x00, 0xf5, 0x21, 0x00


	//----- nvinfo : EIATTR_KPARAM_INFO
	.align		4
.L_71:
        /*0018*/ 	.byte	0x04, 0x17
        /*001a*/ 	.short	(.L_73 - .L_72)
.L_72:
        /*001c*/ 	.word	0x00000000
        /*0020*/ 	.short	0x0005
        /*0022*/ 	.short	0x0028
        /*0024*/ 	.byte	0x00, 0xf0, 0x21, 0x00


	//----- nvinfo : EIATTR_KPARAM_INFO
	.align		4
.L_73:
        /*0028*/ 	.byte	0x04, 0x17
        /*002a*/ 	.short	(.L_75 - .L_74)
.L_74:
        /*002c*/ 	.word	0x00000000
        /*0030*/ 	.short	0x0004
        /*0032*/ 	.short	0x0020
        /*0034*/ 	.byte	0x00, 0xf0, 0x11, 0x00


	//----- nvinfo : EIATTR_KPARAM_INFO
	.align		4
.L_75:
        /*0038*/ 	.byte	0x04, 0x17
        /*003a*/ 	.short	(.L_77 - .L_76)
.L_76:
        /*003c*/ 	.word	0x00000000
        /*0040*/ 	.short	0x0003
        /*0042*/ 	.short	0x0018
        /*0044*/ 	.byte	0x00, 0xf5, 0x21, 0x00


	//----- nvinfo : EIATTR_KPARAM_INFO
	.align		4
.L_77:
        /*0048*/ 	.byte	0x04, 0x17
        /*004a*/ 	.short	(.L_79 - .L_78)
.L_78:
        /*004c*/ 	.word	0x00000000
        /*0050*/ 	.short	0x0002
        /*0052*/ 	.short	0x0010
        /*0054*/ 	.byte	0x00, 0xf5, 0x21, 0x00


	//----- nvinfo : EIATTR_KPARAM_INFO
	.align		4
.L_79:
        /*0058*/ 	.byte	0x04, 0x17
        /*005a*/ 	.short	(.L_81 - .L_80)
.L_80:
        /*005c*/ 	.word	0x00000000
        /*0060*/ 	.short	0x0001
        /*0062*/ 	.short	0x0008
        /*0064*/ 	.byte	0x00, 0xf5, 0x21, 0x00


	//----- nvinfo : EIATTR_KPARAM_INFO
	.align		4
.L_81:
        /*0068*/ 	.byte	0x04, 0x17
        /*006a*/ 	.short	(.L_83 - .L_82)
.L_82:
        /*006c*/ 	.word	0x00000000
        /*0070*/ 	.short	0x0000
        /*0072*/ 	.short	0x0000
        /*0074*/ 	.byte	0x00, 0xf0, 0x11, 0x00


	//----- nvinfo : EIATTR_SPARSE_MMA_MASK
	.align		4
.L_83:
        /*0078*/ 	.byte	0x03, 0x50
        /*007a*/ 	.short	0x0000


	//----- nvinfo : EIATTR_MAXREG_COUNT
	.align		4
        /*007c*/ 	.byte	0x03, 0x1b
        /*007e*/ 	.short	0x00ff


	//----- nvinfo : EIATTR_MERCURY_ISA_VERSION
	.align		4
        /*0080*/ 	.byte	0x03, 0x5f
        /*0082*/ 	.short	0x0101


	//----- nvinfo : EIATTR_VRC_CTA_INIT_COUNT
	.align		4
        /*0084*/ 	.byte	0x02, 0x4a
	.zero		1
	.zero		1


	//----- nvinfo : EIATTR_EXIT_INSTR_OFFSETS
	.align		4
        /*0088*/ 	.byte	0x04, 0x1c
        /*008a*/ 	.short	(.L_85 - .L_84)


	//   ....[0]....
.L_84:
        /*008c*/ 	.word	0x000000b0


	//   ....[1]....
        /*0090*/ 	.word	0x000065e0


	//   ....[2]....
        /*0094*/ 	.word	0x00006690


	//----- nvinfo : EIATTR_CBANK_PARAM_SIZE
	.align		4
.L_85:
        /*0098*/ 	.byte	0x03, 0x19
        /*009a*/ 	.short	0x0038


	//----- nvinfo : EIATTR_PARAM_CBANK
	.align		4
        /*009c*/ 	.byte	0x04, 0x0a
        /*009e*/ 	.short	(.L_87 - .L_86)
	.align		4
.L_86:
        /*00a0*/ 	.word	index@(.nv.constant0._Z11compute_idxiPKiPiS1_ixS1_)
        /*00a4*/ 	.short	0x0380
        /*00a6*/ 	.short	0x0038


	//----- nvinfo : EIATTR_SW_WAR
	.align		4
.L_87:
        /*00a8*/ 	.byte	0x04, 0x36
        /*00aa*/ 	.short	(.L_89 - .L_88)
.L_88:
        /*00ac*/ 	.word	0x00000008
.L_89:


//--------------------- .nv.info._Z11updateStateP7double2S0_x --------------------------
	.section	.nv.info._Z11updateStateP7double2S0_x,"",@"SHT_CUDA_INFO"
	.sectionflags	@""
	.align	4


	//----- nvinfo : EIATTR_CUDA_API_VERSION
	.align		4
        /*0000*/ 	.byte	0x04, 0x37
        /*0002*/ 	.short	(.L_91 - .L_90)
.L_90:
        /*0004*/ 	.word	0x00000082


	//----- nvinfo : EIATTR_KPARAM_INFO
	.align		4
.L_91:
        /*0008*/ 	.byte	0x04, 0x17
        /*000a*/ 	.short	(.L_93 - .L_92)
.L_92:
        /*000c*/ 	.word	0x00000000
        /*0010*/ 	.short	0x0002
        /*0012*/ 	.short	0x0010
        /*0014*/ 	.byte	0x00, 0xf0, 0x21, 0x00


	//----- nvinfo : EIATTR_KPARAM_INFO
	.align		4
.L_93:
        /*0018*/ 	.byte	0x04, 0x17
        /*001a*/ 	.short	(.L_95 - .L_94)
.L_94:
        /*001c*/ 	.word	0x00000000
        /*0020*/ 	.short	0x0001
        /*0022*/ 	.short	0x0008
        /*0024*/ 	.byte	0x00, 0xf5, 0x21, 0x00


	//----- nvinfo : EIATTR_KPARAM_INFO
	.align		4
.L_95:
        /*0028*/ 	.byte	0x04, 0x17
        /*002a*/ 	.short	(.L_97 - .L_96)
.L_96:
        /*002c*/ 	.word	0x00000000
        /*0030*/ 	.short	0x0000
        /*0032*/ 	.short	0x0000
        /*0034*/ 	.byte	0x00, 0xf5, 0x21, 0x00


	//----- nvinfo : EIATTR_SPARSE_MMA_MASK
	.align		4
.L_97:
        /*0038*/ 	.byte	0x03, 0x50
        /*003a*/ 	.short	0x0000


	//----- nvinfo : EIATTR_MAXREG_COUNT
	.align		4
        /*003c*/ 	.byte	0x03, 0x1b
        /*003e*/ 	.short	0x00ff


	//----- nvinfo : EIATTR_MERCURY_ISA_VERSION
	.align		4
        /*0040*/ 	.byte	0x03, 0x5f
        /*0042*/ 	.short	0x0101


	//----- nvinfo : EIATTR_VRC_CTA_INIT_COUNT
	.align		4
        /*0044*/ 	.byte	0x02, 0x4a
	.zero		1
	.zero		1


	//----- nvinfo : EIATTR_EXIT_INSTR_OFFSETS
	.align		4
        /*0048*/ 	.byte	0x04, 0x1c
        /*004a*/ 	.short	(.L_99 - .L_98)


	//   ....[0]....
.L_98:
        /*004c*/ 	.word	0x00000090


	//   ....[1]....
        /*0050*/ 	.word	0x00000140


	//----- nvinfo : EIATTR_CBANK_PARAM_SIZE
	.align		4
.L_99:
        /*0054*/ 	.byte	0x03, 0x19
        /*0056*/ 	.short	0x0018


	//----- nvinfo : EIATTR_PARAM_CBANK
	.align		4
        /*0058*/ 	.byte	0x04, 0x0a
        /*005a*/ 	.short	(.L_101 - .L_100)
	.align		4
.L_100:
        /*005c*/ 	.word	index@(.nv.constant0._Z11updateStateP7double2S0_x)
        /*0060*/ 	.short	0x0380
        /*0062*/ 	.short	0x0018


	//----- nvinfo : EIATTR_SW_WAR
	.align		4
.L_101:
        /*0064*/ 	.byte	0x04, 0x36
        /*0066*/ 	.short	(.L_103 - .L_102)
.L_102:
        /*0068*/ 	.word	0x00000008
.L_103:


//--------------------- .nv.info._Z12zeroOutStateP7double2x --------------------------
	.section	.nv.info._Z12zeroOutStateP7double2x,"",@"SHT_CUDA_INFO"
	.sectionflags	@""
	.align	4


	//----- nvinfo : EIATTR_CUDA_API_VERSION
	.align		4
        /*0000*/ 	.byte	0x04, 0x37
        /*0002*/ 	.short	(.L_105 - .L_104)
.L_104:
        /*0004*/ 	.word	0x00000082


	//----- nvinfo : EIATTR_KPARAM_INFO
	.align		4
.L_105:
        /*0008*/ 	.byte	0x04, 0x17
        /*000a*/ 	.short	(.L_107 - .L_106)
.L_106:
        /*000c*/ 	.word	0x00000000
        /*0010*/ 	.short	0x0001
        /*0012*/ 	.short	0x0008
        /*0014*/ 	.byte	0x00, 0xf0, 0x21, 0x00


	//----- nvinfo : EIATTR_KPARAM_INFO
	.align		4
.L_107:
        /*0018*/ 	.byte	0x04, 0x17
        /*001a*/ 	.short	(.L_109 - .L_108)
.L_108:
        /*001c*/ 	.word	0x00000000
        /*0020*/ 	.short	0x0000
        /*0022*/ 	.short	0x0000
        /*0024*/ 	.byte	0x00, 0xf5, 0x21, 0x00


	//----- nvinfo : EIATTR_SPARSE_MMA_MASK
	.align		4
.L_109:
        /*0028*/ 	.byte	0x03, 0x50
        /*002a*/ 	.short	0x0000


	//----- nvinfo : EIATTR_MAXREG_COUNT
	.align		4
        /*002c*/ 	.byte	0x03, 0x1b
        /*002e*/ 	.short	0x00ff


	//----- nvinfo : EIATTR_MERCURY_ISA_VERSION
	.align		4
        /*0030*/ 	.byte	0x03, 0x5f
        /*0032*/ 	.short	0x0101


	//----- nvinfo : EIATTR_VRC_CTA_INIT_COUNT
	.align		4
        /*0034*/ 	.byte	0x02, 0x4a
	.zero		1
	.zero		1


	//----- nvinfo : EIATTR_EXIT_INSTR_OFFSETS
	.align		4
        /*0038*/ 	.byte	0x04, 0x1c
        /*003a*/ 	.short	(.L_111 - .L_110)


	//   ....[0]....
.L_110:
        /*003c*/ 	.word	0x00000090


	//   ....[1]....
        /*0040*/ 	.word	0x000000f0


	//----- nvinfo : EIATTR_CBANK_PARAM_SIZE
	.align		4
.L_111:
        /*0044*/ 	.byte	0x03, 0x19
        /*0046*/ 	.short	0x0010


	//----- nvinfo : EIATTR_PARAM_CBANK
	.align		4
        /*0048*/ 	.byte	0x04, 0x0a
        /*004a*/ 	.short	(.L_113 - .L_112)
	.align		4
.L_112:
        /*004c*/ 	.word	index@(.nv.constant0._Z12zeroOutStateP7double2x)
        /*0050*/ 	.short	0x0380
        /*0052*/ 	.short	0x0010


	//----- nvinfo : EIATTR_SW_WAR
	.align		4
.L_113:
        /*0054*/ 	.byte	0x04, 0x36
        /*0056*/ 	.short	(.L_115 - .L_114)
.L_114:
        /*0058*/ 	.word	0x00000008
.L_115:


//--------------------- .nv.callgraph             --------------------------
	.section	.nv.callgraph,"",@"SHT_CUDA_CALLGRAPH"
	.align	4
	.sectionentsize	8
	.align		4
        /*0000*/ 	.word	0x00000000
	.align		4
        /*0004*/ 	.word	0xffffffff
	.align		4
        /*0008*/ 	.word	0x00000000
	.align		4
        /*000c*/ 	.word	0xfffffffe
	.align		4
        /*0010*/ 	.word	0x00000000
	.align		4
        /*0014*/ 	.word	0xfffffffd
	.align		4
        /*0018*/ 	.word	0x00000000
	.align		4
        /*001c*/ 	.word	0xfffffffc


//--------------------- .text._Z14applyPhaseFlipP7double2x --------------------------
	.section	.text._Z14applyPhaseFlipP7double2x,"ax",@progbits
	.align	128
        .global         _Z14applyPhaseFlipP7double2x
        .type           _Z14applyPhaseFlipP7double2x,@function
        .size           _Z14applyPhaseFlipP7double2x,(.L_x_23 - _Z14applyPhaseFlipP7double2x)
        .other          _Z14applyPhaseFlipP7double2x,@"STO_CUDA_ENTRY STV_DEFAULT"
_Z14applyPhaseFlipP7double2x:
.text._Z14applyPhaseFlipP7double2x:
[----:B------:R-:W-:Y:S01]  /*0000*/  LDC R1, c[0x0][0x37c] ;  /* 0x0000df00ff017b82 */ /* 0x000fe20000000800 */
[----:B------:R-:W0:Y:S01]  /*0010*/  LDCU.128 UR4, c[0x0][0x380] ;  /* 0x00007000ff0477ac */ /* 0x000e220008000c00 */
[----:B------:R-:W1:Y:S01]  /*0020*/  LDCU.64 UR8, c[0x0][0x358] ;  /* 0x00006b00ff0877ac */ /* 0x000e620008000a00 */
[----:B0-----:R-:W-:-:S04]  /*0030*/  ULEA UR4, UP0, UR6, UR4, 0x4 ;  /* 0x0000000406047291 */ /* 0x001fc8000f8020ff */
[----:B------:R-:W-:Y:S02]  /*0040*/  ULEA.HI.X UR5, UR6, UR5, UR7, 0x4, UP0 ;  /* 0x0000000506057291 */ /* 0x000fe400080f2407 */
[----:B------:R-:W-:-:S04]  /*0050*/  MOV R2, UR4 ;  /* 0x0000000400027c02 */ /* 0x000fc80008000f00 */
[----:B------:R-:W-:-:S05]  /*0060*/  MOV R3, UR5 ;  /* 0x0000000500037c02 */ /* 0x000fca0008000f00 */
[----:B-1----:R-:W2:Y:S02]  /*0070*/  LDG.E.128 R4, desc[UR8][R2.64] ;  /* 0x0000000802047981 */ /* 0x002ea4000c1e1d00 */
[----:B--2---:R-:W-:Y:S02]  /*0080*/  DFMA R8, -RZ, R6, -R4 ;  /* 0x00000006ff08722b */ /* 0x004fe40000000904 */
[----:B------:R-:W-:-:S07]  /*0090*/  DFMA R10, RZ, R4, -R6 ;  /* 0x00000004ff0a722b */ /* 0x000fce0000000806 */
[----:B------:R-:W-:Y:S01]  /*00a0*/  STG.E.128 desc[UR8][R2.64], R8 ;  /* 0x0000000802007986 */ /* 0x000fe2000c101d08 */
[----:B------:R-:W-:Y:S05]  /*00b0*/  EXIT ;  /* 0x000000000000794d */ /* 0x000fea0003800000 */
.L_x_0:
[----:B------:R-:W-:-:S00]  /*00c0*/  BRA `(.L_x_0) ;  /* 0xfffffffc00fc7947 */ /* 0x000fc0000383ffff */
[----:B------:R-:W-:-:S00]  /*00d0*/  NOP ;  /* 0x0000000000007918 */ /* 0x000fc00000000000 */
        /* <DEDUP_REMOVED lines=10> */
.L_x_23:


//--------------------- .text._Z15contract_tensorP7double2PKS_iPKiPiS5_ixS5_ --------------------------
	.section	.text._Z15contract_tensorP7double2PKS_iPKiPiS5_ixS5_,"ax",@progbits
	.align	128
        .global         _Z15contract_tensorP7double2PKS_iPKiPiS5_ixS5_
        .type           _Z15contract_tensorP7double2PKS_iPKiPiS5_ixS5_,@function
        .size           _Z15contract_tensorP7double2PKS_iPKiPiS5_ixS5_,(.L_x_24 - _Z15contract_tensorP7double2PKS_iPKiPiS5_ixS5_)
        .other          _Z15contract_tensorP7double2PKS_iPKiPiS5_ixS5_,@"STO_CUDA_ENTRY STV_DEFAULT"
_Z15contract_tensorP7double2PKS_iPKiPiS5_ixS5_:
.text._Z15contract_tensorP7double2PKS_iPKiPiS5_ixS5_:
[----:B------:R-:W-:Y:S01]  /*0000*/  LDC R1, c[0x0][0x37c] ;  /* 0x0000df00ff017b82 */ /* 0x000fe20000000800 */
[----:B------:R-:W0:Y:S07]  /*0010*/  S2R R2, SR_CTAID.X ;  /* 0x0000000000027919 */ /* 0x000e2e0000002500 */
[----:B------:R-:W1:Y:S01]  /*0020*/  LDC.64 R4, c[0x0][0x3b8] ;  /* 0x0000ee00ff047b82 */ /* 0x000e620000000a00 */
[----:B------:R-:W0:Y:S01]  /*0030*/  LDCU UR4, c[0x0][0x360] ;  /* 0x00006c00ff0477ac */ /* 0x000e220008000800 */
[----:B------:R-:W0:Y:S02]  /*0040*/  S2R R3, SR_TID.X ;  /* 0x0000000000037919 */ /* 0x000e240000002100 */
[----:B0-----:R-:W-:-:S05]  /*0050*/  IMAD R2, R2, UR4, R3 ;  /* 0x0000000402027c24 */ /* 0x001fca000f8e0203 */
[----:B------:R-:W-:Y:S02]  /*0060*/  SHF.R.S32.HI R3, RZ, 0x1f, R2 ;  /* 0x0000001fff037819 */ /* 0x000fe40000011402 */
[----:B-1----:R-:W-:-:S04]  /*0070*/  ISETP.GE.U32.AND P0, PT, R2, R4, PT ;  /* 0x000000040200720c */ /* 0x002fc80003f06070 */
[----:B------:R-:W-:-:S13]  /*0080*/  ISETP.GE.AND.EX P0, PT, R3, R5, PT, P0 ;  /* 0x000000050300720c */ /* 0x000fda0003f06300 */
[----:B------:R-:W-:Y:S05]  /*0090*/  @P0 EXIT ;  /* 0x000000000000094d */ /* 0x000fea0003800000 */
[----:B------:R-:W0:Y:S01]  /*00a0*/  LDC R15, c[0x0][0x390] ;  /* 0x0000e400ff0f7b82 */ /* 0x000e220000000800 */
[----:B------:R-:W1:Y:S01]  /*00b0*/  LDCU.64 UR8, c[0x0][0x3c0] ;  /* 0x00007800ff0877ac */ /* 0x000e620008000a00 */
[----:B------:R-:W2:Y:S06]  /*00c0*/  LDCU UR4, c[0x0][0x3b0] ;  /* 0x00007600ff0477ac */ /* 0x000eac0008000800 */
[----:B------:R-:W3:Y:S01]  /*00d0*/  LDC.64 R6, c[0x0][0x3a0] ;  /* 0x0000e800ff067b82 */ /* 0x000ee20000000a00 */
[----:B------:R-:W4:Y:S07]  /*00e0*/  LDCU.64 UR6, c[0x0][0x358] ;  /* 0x00006b00ff0677ac */ /* 0x000f2e0008000a00 */
[----:B------:R-:W5:Y:S01]  /*00f0*/  LDC.64 R20, c[0x0][0x388] ;  /* 0x0000e200ff147b82 */ /* 0x000f620000000a00 */
[----:B0-----:R-:W-:-:S05]  /*0100*/  IMAD.SHL.U32 R11, R15, 0x2, RZ ;  /* 0x000000020f0b7824 */ /* 0x001fca00078e00ff */
[----:B------:R-:W-:-:S05]  /*0110*/  SHF.R.S32.HI R9, RZ, 0x1f, R11 ;  /* 0x0000001fff097819 */ /* 0x000fca000001140b */
[-C--:B------:R-:W-:Y:S02]  /*0120*/  IMAD R0, R9, R4.reuse, RZ ;  /* 0x0000000409007224 */ /* 0x080fe400078e02ff */
[----:B------:R-:W-:-:S04]  /*0130*/  IMAD.WIDE.U32 R8, R11, R4, R2 ;  /* 0x000000040b087225 */ /* 0x000fc800078e0002 */
[----:B------:R-:W-:Y:S01]  /*0140*/  IMAD R13, R11, R5, R0 ;  /* 0x000000050b0d7224 */ /* 0x000fe200078e0200 */
[----:B-1----:R-:W-:Y:S01]  /*0150*/  LEA R22, P0, R8, UR8, 0x2 ;  /* 0x0000000808167c11 */ /* 0x002fe2000f8010ff */
[----:B--2---:R-:W-:-:S03]  /*0160*/  IMAD R11, R2, UR4, R15 ;  /* 0x00000004020b7c24 */ /* 0x004fc6000f8e020f */
[----:B------:R-:W-:Y:S01]  /*0170*/  IADD3 R9, PT, PT, R9, R13, RZ ;  /* 0x0000000d09097210 */ /* 0x000fe20007ffe0ff */
[----:B---3--:R-:W-:-:S03]  /*0180*/  IMAD.WIDE R6, R11, 0x4, R6 ;  /* 0x000000040b067825 */ /* 0x008fc600078e0206 */
[----:B------:R-:W-:Y:S02]  /*0190*/  LEA.HI.X R23, R8, UR9, R9, 0x2, P0 ;  /* 0x0000000908177c11 */ /* 0x000fe400080f1409 */
[C---:B------:R-:W-:Y:S01]  /*01a0*/  LEA R24, P0, R4.reuse, R22, 0x2 ;  /* 0x0000001604187211 */ /* 0x040fe200078010ff */
[----:B----4-:R-:W2:Y:S03]  /*01b0*/  LDG.E R6, desc[UR6][R6.64] ;  /* 0x0000000606067981 */ /* 0x010ea6000c1e1900 */
[----:B------:R-:W-:Y:S01]  /*01c0*/  LEA.HI.X R25, R4, R23, R5, 0x2, P0 ;  /* 0x0000001704197211 */ /* 0x000fe200000f1405 */
[----:B------:R-:W3:Y:S01]  /*01d0*/  LDG.E R13, desc[UR6][R22.64] ;  /* 0x00000006160d7981 */ /* 0x000ee2000c1e1900 */
[----:B------:R-:W3:Y:S04]  /*01e0*/  LDC.64 R4, c[0x0][0x380] ;  /* 0x0000e000ff047b82 */ /* 0x000ee80000000a00 */
[----:B------:R-:W4:Y:S01]  /*01f0*/  LDG.E R25, desc[UR6][R24.64] ;  /* 0x0000000618197981 */ /* 0x000f22000c1e1900 */
[----:B--2---:R-:W-:-:S02]  /*0200*/  IMAD.SHL.U32 R9, R6, 0x2, RZ ;  /* 0x0000000206097824 */ /* 0x004fc400078e00ff */
[----:B---3--:R-:W-:-:S04]  /*0210*/  IMAD.WIDE R12, R13, 0x10, R4 ;  /* 0x000000100d0c7825 */ /* 0x008fc800078e0204 */
[----:B-----5:R-:W-:Y:S02]  /*0220*/  IMAD.WIDE R20, R9, 0x10, R20 ;  /* 0x0000001009147825 */ /* 0x020fe400078e0214 */
[----:B------:R-:W2:Y:S02]  /*0230*/  LDG.E.128 R12, desc[UR6][R12.64] ;  /* 0x000000060c0c7981 */ /* 0x000ea4000c1e1d00 */
[----:B----4-:R-:W-:Y:S02]  /*0240*/  IMAD.WIDE R4, R25, 0x10, R4 ;  /* 0x0000001019047825 */ /* 0x010fe400078e0204 */
[----:B------:R-:W2:Y:S04]  /*0250*/  LDG.E.128 R16, desc[UR6][R20.64] ;  /* 0x0000000614107981 */ /* 0x000ea8000c1e1d00 */
[----:B------:R-:W3:Y:S04]  /*0260*/  LDG.E.128 R8, desc[UR6][R20.64+0x10] ;  /* 0x0000100614087981 */ /* 0x000ee8000c1e1d00 */
[----:B------:R-:W3:Y:S01]  /*0270*/  LDG.E.128 R4, desc[UR6][R4.64] ;  /* 0x0000000604047981 */ /* 0x000ee2000c1e1d00 */
[----:B------:R-:W0:Y:S01]  /*0280*/  S2UR UR5, SR_CgaCtaId ;  /* 0x00000000000579c3 */ /* 0x000e220000008800 */
[----:B------:R-:W-:-:S02]  /*0290*/  UMOV UR4, 0x400 ;  /* 0x0000040000047882 */ /* 0x000fc40000000000 */
[----:B0-----:R-:W-:Y:S01]  /*02a0*/  ULEA UR4, UR5, UR4, 0x18 ;  /* 0x0000000405047291 */ /* 0x001fe2000f8ec0ff */
[-C--:B--2---:R-:W-:Y:S02]  /*02b0*/  DMUL R22, R18, R14.reuse ;  /* 0x0000000e12167228 */ /* 0x084fe40000000000 */
[----:B------:R-:W-:Y:S02]  /*02c0*/  DMUL R14, R16, R14 ;  /* 0x0000000e100e7228 */ /* 0x000fe40000000000 */
[-C--:B---3--:R-:W-:Y:S02]  /*02d0*/  DMUL R24, R10, R6.reuse ;  /* 0x000000060a187228 */ /* 0x088fe40000000000 */
[----:B------:R-:W-:Y:S02]  /*02e0*/  DMUL R6, R8, R6 ;  /* 0x0000000608067228 */ /* 0x000fe40000000000 */
[-C--:B------:R-:W-:Y:S02]  /*02f0*/  DFMA R16, R16, R12.reuse, -R22 ;  /* 0x0000000c1010722b */ /* 0x080fe40000000816 */
[----:B------:R-:W-:-:S02]  /*0300*/  DFMA R18, R18, R12, R14 ;  /* 0x0000000c1212722b */ /* 0x000fc4000000000e */
[-C--:B------:R-:W-:Y:S02]  /*0310*/  DFMA R8, R8, R4.reuse, -R24 ;  /* 0x000000040808722b */ /* 0x080fe40000000818 */
[----:B------:R-:W-:Y:S01]  /*0320*/  DFMA R10, R10, R4, R6 ;  /* 0x000000040a0a722b */ /* 0x000fe20000000006 */
[C---:B------:R-:W-:Y:S01]  /*0330*/  LEA R23, R2.reuse, UR4, 0x5 ;  /* 0x0000000402177c11 */ /* 0x040fe2000f8e28ff */
[----:B------:R-:W0:Y:S04]  /*0340*/  LDCU.64 UR4, c[0x0][0x380] ;  /* 0x00007000ff0477ac */ /* 0x000e280008000a00 */
[----:B------:R-:W-:Y:S04]  /*0350*/  STS.128 [R23], R16 ;  /* 0x0000001017007388 */ /* 0x000fe80000000c00 */
[----:B------:R-:W-:Y:S01]  /*0360*/  STS.128 [R23+0x10], R8 ;  /* 0x0000100817007388 */ /* 0x000fe20000000c00 */
[C---:B------:R-:W-:Y:S01]  /*0370*/  IMAD R0, R2.reuse, -0x10, R23 ;  /* 0xfffffff002007824 */ /* 0x040fe200078e0217 */
[----:B------:R-:W-:Y:S06]  /*0380*/  BAR.SYNC.DEFER_BLOCKING 0x0 ;  /* 0x0000000000007b1d */ /* 0x000fec0000010000 */
[----:B------:R-:W-:Y:S04]  /*0390*/  LDS.128 R4, [R0+0x10] ;  /* 0x0000100000047984 */ /* 0x000fe80000000c00 */
[----:B------:R-:W1:Y:S01]  /*03a0*/  LDS.128 R12, [R0] ;  /* 0x00000000000c7984 */ /* 0x000e620000000c00 */
[----:B0-----:R-:W-:-:S04]  /*03b0*/  LEA R20, P0, R2, UR4, 0x4 ;  /* 0x0000000402147c11 */ /* 0x001fc8000f8020ff */
[----:B------:R-:W-:Y:S01]  /*03c0*/  LEA.HI.X R21, R2, UR5, R3, 0x4, P0 ;  /* 0x0000000502157c11 */ /* 0x000fe200080f2403 */
[----:B-1----:R-:W-:Y:S02]  /*03d0*/  DADD R4, R4, R12 ;  /* 0x0000000004047229 */ /* 0x002fe4000000000c */
[----:B------:R-:W-:-:S07]  /*03e0*/  DADD R6, R6, R14 ;  /* 0x0000000006067229 */ /* 0x000fce000000000e */
[----:B------:R-:W-:Y:S01]  /*03f0*/  STG.E.128 desc[UR6][R20.64], R4 ;  /* 0x0000000414007986 */ /* 0x000fe2000c101d06 */
[----:B------:R-:W-:Y:S05]  /*0400*/  EXIT ;  /* 0x000000000000794d */ /* 0x000fea0003800000 */
.L_x_1:
        /* <DEDUP_REMOVED lines=15> */
.L_x_24:


//--------------------- .text._Z11compute_idxiPKiPiS1_ixS1_ --------------------------
	.section	.text._Z11compute_idxiPKiPiS1_ixS1_,"ax",@progbits
	.align	128
        .global         _Z11compute_idxiPKiPiS1_ixS1_
        .type           _Z11compute_idxiPKiPiS1_ixS1_,@function
        .size           _Z11compute_idxiPKiPiS1_ixS1_,(.L_x_25 - _Z11compute_idxiPKiPiS1_ixS1_)
        .other          _Z11compute_idxiPKiPiS1_ixS1_,@"STO_CUDA_ENTRY STV_DEFAULT"
_Z11compute_idxiPKiPiS1_ixS1_:
.text._Z11compute_idxiPKiPiS1_ixS1_:
[----:B------:R-:W-:Y:S01]  /*0000*/  LDC R1, c[0x0][0x37c] ;  /* 0x0000df00ff017b82 */ /* 0x000fe20000000800 */
[----:B------:R-:W0:Y:S01]  /*0010*/  S2R R12, SR_CTAID.X ;  /* 0x00000000000c7919 */ /* 0x000e220000002500 */
[----:B------:R-:W0:Y:S01]  /*0020*/  LDCU UR4, c[0x0][0x360] ;  /* 0x00006c00ff0477ac */ /* 0x000e220008000800 */
[----:B------:R-:W0:Y:S01]  /*0030*/  S2R R3, SR_TID.X ;  /* 0x0000000000037919 */ /* 0x000e220000002100 */
[----:B------:R-:W1:Y:S01]  /*0040*/  LDCU.64 UR6, c[0x0][0x3a8] ;  /* 0x00007500ff0677ac */ /* 0x000e620008000a00 */
[----:B------:R-:W2:Y:S02]  /*0050*/  LDCU UR5, c[0x0][0x3a0] ;  /* 0x00007400ff0577ac */ /* 0x000ea40008000800 */
[----:B--2---:R-:W-:Y:S02]  /*0060*/  IMAD.U32 R7, RZ, RZ, UR5 ;  /* 0x00000005ff077e24 */ /* 0x004fe4000f8e00ff */
[----:B0-----:R-:W-:-:S05]  /*0070*/  IMAD R12, R12, UR4, R3 ;  /* 0x000000040c0c7c24 */ /* 0x001fca000f8e0203 */
[----:B-1----:R-:W-:Y:S02]  /*0080*/  ISETP.GE.U32.AND P0, PT, R12, UR6, PT ;  /* 0x000000060c007c0c */ /* 0x002fe4000bf06070 */
[----:B------:R-:W-:-:S04]  /*0090*/  SHF.R.S32.HI R2, RZ, 0x1f, R12 ;  /* 0x0000001fff027819 */ /* 0x000fc8000001140c */
[----:B------:R-:W-:-:S13]  /*00a0*/  ISETP.GE.AND.EX P0, PT, R2, UR7, PT, P0 ;  /* 0x0000000702007c0c */ /* 0x000fda000bf06300 */
[----:B------:R-:W-:Y:S05]  /*00b0*/  @P0 EXIT ;  /* 0x000000000000094d */ /* 0x000fea0003800000 */
[----:B------:R-:W-:Y:S01]  /*00c0*/  ISETP.GE.AND P0, PT, R7, 0x1, PT ;  /* 0x000000010700780c */ /* 0x000fe20003f06270 */
[----:B------:R-:W0:Y:S01]  /*00d0*/  LDCU.64 UR6, c[0x0][0x358] ;  /* 0x00006b00ff0677ac */ /* 0x000e220008000a00 */
[----:B------:R-:W-:-:S11]  /*00e0*/  IMAD R0, R12, R7, RZ ;  /* 0x000000070c007224 */ /* 0x000fd600078e02ff */
[----:B------:R-:W-:Y:S05]  /*00f0*/  @!P0 BRA `(.L_x_2) ;  /* 0x0000005400008947 */ /* 0x000fea0003800000 */
[----:B------:R-:W1:Y:S01]  /*0100*/  LDCU UR4, c[0x0][0x3a0] ;  /* 0x00007400ff0477ac */ /* 0x000e620008000800 */
[C---:B------:R-:W-:Y:S01]  /*0110*/  ISETP.GE.U32.AND P0, PT, R7.reuse, 0x8, PT ;  /* 0x000000080700780c */ /* 0x040fe20003f06070 */
[----:B------:R-:W-:Y:S01]  /*0120*/  IMAD.MOV.U32 R10, RZ, RZ, R12 ;  /* 0x000000ffff0a7224 */ /* 0x000fe200078e000c */
[----:B------:R-:W-:Y:S02]  /*0130*/  LOP3.LUT R13, R7, 0x7, RZ, 0xc0, !PT ;  /* 0x00000007070d7812 */ /* 0x000fe400078ec0ff */
[----:B-1----:R-:W-:-:S09]  /*0140*/  MOV R3, UR4 ;  /* 0x0000000400037c02 */ /* 0x002fd20008000f00 */
[----:B------:R-:W-:Y:S05]  /*0150*/  @!P0 BRA `(.L_x_3) ;  /* 0x00000034005c8947 */ /* 0x000fea0003800000 */
[----:B------:R-:W1:Y:S01]  /*0160*/  LDC.64 R4, c[0x0][0x388] ;  /* 0x0000e200ff047b82 */ /* 0x000e620000000a00 */
[----:B------:R-:W-:Y:S01]  /*0170*/  VIADD R19, R7, 0xffffffff ;  /* 0xffffffff07137836 */ /* 0x000fe20000000000 */
[----:B------:R-:W-:Y:S01]  /*0180*/  IABS R3, R10 ;  /* 0x0000000a00037213 */ /* 0x000fe20000000000 */
[----:B------:R-:W2:Y:S02]  /*0190*/  LDCU.64 UR4, c[0x0][0x390] ;  /* 0x00007200ff0477ac */ /* 0x000ea40008000a00 */
[----:B-1----:R-:W-:-:S05]  /*01a0*/  IMAD.WIDE.U32 R18, R19, 0x4, R4 ;  /* 0x0000000413127825 */ /* 0x002fca00078e0004 */
[----:B0-----:R-:W3:Y:S01]  /*01b0*/  LDG.E R16, desc[UR6][R18.64] ;  /* 0x0000000612107981 */ /* 0x001ee2000c1e1900 */
[----:B------:R-:W-:Y:S02]  /*01c0*/  ISETP.GE.AND P1, PT, R10, RZ, PT ;  /* 0x000000ff0a00720c */ /* 0x000fe40003f26270 */
[-C--:B---3--:R-:W-:Y:S02]  /*01d0*/  IABS R11, R16.reuse ;  /* 0x00000010000b7213 */ /* 0x088fe40000000000 */
[----:B------:R-:W-:Y:S02]  /*01e0*/  IABS R17, R16 ;  /* 0x0000001000117213 */ /* 0x000fe40000000000 */
[----:B------:R-:W0:Y:S08]  /*01f0*/  I2F.RP R6, R11 ;  /* 0x0000000b00067306 */ /* 0x000e300000209400 */
[----:B0-----:R-:W0:Y:S02]  /*0200*/  MUFU.RCP R6, R6 ;  /* 0x0000000600067308 */ /* 0x001e240000001000 */
[----:B0-----:R-:W-:-:S02]  /*0210*/  VIADD R8, R6, 0xffffffe ;  /* 0x0ffffffe06087836 */ /* 0x001fc40000000000 */
[----:B------:R-:W-:-:S04]  /*0220*/  IMAD.MOV R6, RZ, RZ, -R17 ;  /* 0x000000ffff067224 */ /* 0x000fc800078e0a11 */
[----:B------:R0:W1:Y:S02]  /*0230*/  F2I.FTZ.U32.TRUNC.NTZ R9, R8 ;  /* 0x0000000800097305 */ /* 0x000064000021f000 */
[----:B0-----:R-:W-:Y:S01]  /*0240*/  IMAD.MOV.U32 R8, RZ, RZ, RZ ;  /* 0x000000ffff087224 */ /* 0x001fe200078e00ff */
[----:B-1----:R-:W-:-:S05]  /*0250*/  IADD3 R14, PT, PT, RZ, -R9, RZ ;  /* 0x80000009ff0e7210 */ /* 0x002fca0007ffe0ff */
[----:B------:R-:W-:-:S04]  /*0260*/  IMAD R15, R14, R11, RZ ;  /* 0x0000000b0e0f7224 */ /* 0x000fc800078e02ff */
[----:B------:R-:W-:-:S06]  /*0270*/  IMAD.HI.U32 R14, R9, R15, R8 ;  /* 0x0000000f090e7227 */ /* 0x000fcc00078e0008 */
[----:B------:R-:W-:-:S04]  /*0280*/  IMAD.HI.U32 R14, R14, R3, RZ ;  /* 0x000000030e0e7227 */ /* 0x000fc800078e00ff */
[----:B------:R-:W-:Y:S01]  /*0290*/  IMAD R14, R14, R6, R3 ;  /* 0x000000060e0e7224 */ /* 0x000fe200078e0203 */
[----:B------:R-:W-:-:S04]  /*02a0*/  SHF.R.S32.HI R6, RZ, 0x1f, R0 ;  /* 0x0000001fff067819 */ /* 0x000fc80000011400 */
[----:B------:R-:W-:-:S13]  /*02b0*/  ISETP.GT.U32.AND P0, PT, R11, R14, PT ;  /* 0x0000000e0b00720c */ /* 0x000fda0003f04070 */
[----:B------:R-:W-:Y:S02]  /*02c0*/  @!P0 IADD3 R14, PT, PT, R14, -R11, RZ ;  /* 0x8000000b0e0e8210 */ /* 0x000fe40007ffe0ff */
[----:B------:R-:W-:Y:S02]  /*02d0*/  ISETP.NE.AND P0, PT, R16, RZ, PT ;  /* 0x000000ff1000720c */ /* 0x000fe40003f05270 */
[----:B------:R-:W-:-:S13]  /*02e0*/  ISETP.GT.U32.AND P2, PT, R11, R14, PT ;  /* 0x0000000e0b00720c */ /* 0x000fda0003f44070 */
[----:B------:R-:W-:Y:S01]  /*02f0*/  @!P2 IMAD.IADD R14, R14, 0x1, -R11 ;  /* 0x000000010e0ea824 */ /* 0x000fe200078e0a0b */
[----:B------:R-:W-:-:S03]  /*0300*/  IADD3 R9, P2, PT, R0, R7, RZ ;  /* 0x0000000700097210 */ /* 0x000fc60007f5e0ff */
[----:B------:R-:W-:Y:S01]  /*0310*/  IMAD.MOV.U32 R21, RZ, RZ, R14 ;  /* 0x000000ffff157224 */ /* 0x000fe200078e000e */
[----:B------:R-:W-:Y:S02]  /*0320*/  LEA.HI.X.SX32 R14, R7, R6, 0x1, P2 ;  /* 0x00000006070e7211 */ /* 0x000fe400010f0eff */
[----:B--2---:R-:W-:Y:S02]  /*0330*/  LEA R8, P2, R9, UR4, 0x2 ;  /* 0x0000000409087c11 */ /* 0x004fe4000f8410ff */
[----:B------:R-:W-:Y:S02]  /*0340*/  @!P1 IADD3 R21, PT, PT, -R21, RZ, RZ ;  /* 0x000000ff15159210 */ /* 0x000fe40007ffe1ff */
[----:B------:R-:W-:Y:S02]  /*0350*/  LEA.HI.X R9, R9, UR5, R14, 0x2, P2 ;  /* 0x0000000509097c11 */ /* 0x000fe400090f140e */
[----:B------:R-:W-:-:S05]  /*0360*/  @!P0 LOP3.LUT R21, RZ, R16, RZ, 0x33, !PT ;  /* 0x00000010ff158212 */ /* 0x000fca00078e33ff */
[----:B------:R0:W-:Y:S04]  /*0370*/  STG.E desc[UR6][R8.64+-0x4], R21 ;  /* 0xfffffc1508007986 */ /* 0x0001e8000c101906 */
[----:B------:R-:W2:Y:S01]  /*0380*/  LDG.E R19, desc[UR6][R18.64] ;  /* 0x0000000612137981 */ /* 0x000ea2000c1e1900 */
[----:B------:R-:W-:-:S04]  /*0390*/  VIADD R15, R7, 0xfffffffe ;  /* 0xfffffffe070f7836 */ /* 0x000fc80000000000 */
[----:B------:R-:W-:-:S05]  /*03a0*/  IMAD.WIDE.U32 R14, R15, 0x4, R4 ;  /* 0x000000040f0e7825 */ /* 0x000fca00078e0004 */
[----:B------:R-:W3:Y:S01]  /*03b0*/  LDG.E R20, desc[UR6][R14.64] ;  /* 0x000000060e147981 */ /* 0x000ee2000c1e1900 */
[----:B--2---:R-:W-:-:S04]  /*03c0*/  IABS R11, R19 ;  /* 0x00000013000b7213 */ /* 0x004fc80000000000 */
[----:B------:R-:W1:Y:S01]  /*03d0*/  I2F.RP R22, R11 ;  /* 0x0000000b00167306 */ /* 0x000e620000209400 */
[----:B---3--:R-:W-:-:S07]  /*03e0*/  IABS R18, R20 ;  /* 0x0000001400127213 */ /* 0x008fce0000000000 */
[----:B0-----:R-:W0:Y:S08]  /*03f0*/  I2F.RP R21, R18 ;  /* 0x0000001200157306 */ /* 0x001e300000209400 */
[----:B-1----:R-:W1:Y:S08]  /*0400*/  MUFU.RCP R22, R22 ;  /* 0x0000001600167308 */ /* 0x002e700000001000 */
[----:B0-----:R-:W-:Y:S01]  /*0410*/  MUFU.RCP R21, R21 ;  /* 0x0000001500157308 */ /* 0x001fe20000001000 */
[----:B-1----:R-:W-:-:S07]  /*0420*/  VIADD R16, R22, 0xffffffe ;  /* 0x0ffffffe16107836 */ /* 0x002fce0000000000 */
[----:B------:R0:W1:Y:S02]  /*0430*/  F2I.FTZ.U32.TRUNC.NTZ R17, R16 ;  /* 0x0000001000117305 */ /* 0x000064000021f000 */
[----:B0-----:R-:W-:Y:S01]  /*0440*/  IMAD.MOV.U32 R16, RZ, RZ, RZ ;  /* 0x000000ffff107224 */ /* 0x001fe200078e00ff */
[----:B-1----:R-:W-:-:S05]  /*0450*/  IADD3 R24, PT, PT, RZ, -R17, RZ ;  /* 0x80000011ff187210 */ /* 0x002fca0007ffe0ff */
[----:B------:R-:W-:Y:S01]  /*0460*/  IMAD R23, R24, R11, RZ ;  /* 0x0000000b18177224 */ /* 0x000fe200078e02ff */
[----:B------:R-:W-:-:S03]  /*0470*/  IABS R24, R19 ;  /* 0x0000001300187213 */ /* 0x000fc60000000000 */
[----:B------:R-:W-:-:S04]  /*0480*/  IMAD.HI.U32 R22, R17, R23, R16 ;  /* 0x0000001711167227 */ /* 0x000fc800078e0010 */
[----:B------:R-:W-:Y:S02]  /*0490*/  IMAD.MOV R16, RZ, RZ, -R24 ;  /* 0x000000ffff107224 */ /* 0x000fe400078e0a18 */
[----:B------:R-:W-:-:S04]  /*04a0*/  IMAD.HI.U32 R22, R22, R3, RZ ;  /* 0x0000000316167227 */ /* 0x000fc800078e00ff */
[----:B------:R-:W-:Y:S01]  /*04b0*/  IMAD R16, R22, R16, R3 ;  /* 0x0000001016107224 */ /* 0x000fe200078e0203 */
[----:B------:R-:W-:Y:S01]  /*04c0*/  LOP3.LUT R3, R10, R19, RZ, 0x3c, !PT ;  /* 0x000000130a037212 */ /* 0x000fe200078e3cff */
[----:B------:R-:W-:Y:S01]  /*04d0*/  VIADD R17, R21, 0xffffffe ;  /* 0x0ffffffe15117836 */ /* 0x000fe20000000000 */
[----:B------:R-:W-:Y:S02]  /*04e0*/  IABS R10, R20 ;  /* 0x00000014000a7213 */ /* 0x000fe40000000000 */
[----:B------:R-:W-:Y:S02]  /*04f0*/  ISETP.GT.U32.AND P1, PT, R11, R16, PT ;  /* 0x000000100b00720c */ /* 0x000fe40003f24070 */
[----:B------:R-:W-:-:S11]  /*0500*/  ISETP.GE.AND P2, PT, R3, RZ, PT ;  /* 0x000000ff0300720c */ /* 0x000fd60003f46270 */
[-C--:B------:R-:W-:Y:S01]  /*0510*/  @!P1 IADD3 R16, PT, PT, R16, -R11.reuse, RZ ;  /* 0x8000000b10109210 */ /* 0x080fe20007ffe0ff */
[----:B------:R-:W-:Y:S01]  /*0520*/  @!P1 VIADD R22, R22, 0x1 ;  /* 0x0000000116169836 */ /* 0x000fe20000000000 */
[----:B------:R-:W-:Y:S02]  /*0530*/  ISETP.NE.AND P1, PT, R19, RZ, PT ;  /* 0x000000ff1300720c */ /* 0x000fe40003f25270 */
[----:B------:R-:W-:Y:S01]  /*0540*/  ISETP.GE.U32.AND P0, PT, R16, R11, PT ;  /* 0x0000000b1000720c */ /* 0x000fe20003f06070 */
[----:B------:R-:W-:Y:S01]  /*0550*/  IMAD.MOV R16, RZ, RZ, -R10 ;  /* 0x000000ffff107224 */ /* 0x000fe200078e0a0a */
[----:B------:R-:W0:Y:S01]  /*0560*/  F2I.FTZ.U32.TRUNC.NTZ R11, R17 ;  /* 0x00000011000b7305 */ /* 0x000e22000021f000 */
[----:B------:R-:W-:-:S10]  /*0570*/  IMAD.MOV.U32 R10, RZ, RZ, RZ ;  /* 0x000000ffff0a7224 */ /* 0x000fd400078e00ff */
[----:B------:R-:W-:Y:S01]  /*0580*/  @P0 IADD3 R22, PT, PT, R22, 0x1, RZ ;  /* 0x0000000116160810 */ /* 0x000fe20007ffe0ff */
[----:B0-----:R-:W-:-:S04]  /*0590*/  IMAD.MOV R21, RZ, RZ, -R11 ;  /* 0x000000ffff157224 */ /* 0x001fc800078e0a0b */
[----:B------:R-:W-:Y:S02]  /*05a0*/  IMAD.MOV.U32 R3, RZ, RZ, R22 ;  /* 0x000000ffff037224 */ /* 0x000fe400078e0016 */
[----:B------:R-:W-:-:S03]  /*05b0*/  IMAD R17, R21, R18, RZ ;  /* 0x0000001215117224 */ /* 0x000fc600078e02ff */
[----:B------:R-:W-:Y:S01]  /*05c0*/  @!P2 IADD3 R3, PT, PT, -R3, RZ, RZ ;  /* 0x000000ff0303a210 */ /* 0x000fe20007ffe1ff */
[----:B------:R-:W-:Y:S01]  /*05d0*/  IMAD.HI.U32 R10, R11, R17, R10 ;  /* 0x000000110b0a7227 */ /* 0x000fe200078e000a */
[----:B------:R-:W-:Y:S02]  /*05e0*/  @!P1 LOP3.LUT R3, RZ, R19, RZ, 0x33, !PT ;  /* 0x00000013ff039212 */ /* 0x000fe400078e33ff */
[----:B------:R-:W-:Y:S02]  /*05f0*/  MOV R11, R16 ;  /* 0x00000010000b7202 */ /* 0x000fe40000000f00 */
[----:B------:R-:W-:Y:S02]  /*0600*/  IABS R19, R3 ;  /* 0x0000000300137213 */ /* 0x000fe40000000000 */
[----:B------:R-:W-:-:S03]  /*0610*/  ISETP.GE.AND P2, PT, R3, RZ, PT ;  /* 0x000000ff0300720c */ /* 0x000fc60003f46270 */
[----:B------:R-:W-:-:S04]  /*0620*/  IMAD.HI.U32 R10, R10, R19, RZ ;  /* 0x000000130a0a7227 */ /* 0x000fc800078e00ff */
[----:B------:R-:W-:-:S05]  /*0630*/  IMAD R11, R10, R11, R19 ;  /* 0x0000000b0a0b7224 */ /* 0x000fca00078e0213 */
[----:B------:R-:W-:-:S13]  /*0640*/  ISETP.GT.U32.AND P0, PT, R18, R11, PT ;  /* 0x0000000b1200720c */ /* 0x000fda0003f04070 */
[----:B------:R-:W-:Y:S01]  /*0650*/  @!P0 IMAD.IADD R11, R11, 0x1, -R18 ;  /* 0x000000010b0b8824 */ /* 0x000fe200078e0a12 */
[----:B------:R-:W-:-:S04]  /*0660*/  ISETP.NE.AND P0, PT, R20, RZ, PT ;  /* 0x000000ff1400720c */ /* 0x000fc80003f05270 */
[----:B------:R-:W-:-:S13]  /*0670*/  ISETP.GT.U32.AND P1, PT, R18, R11, PT ;  /* 0x0000000b1200720c */ /* 0x000fda0003f24070 */
[----:B------:R-:W-:-:S05]  /*0680*/  @!P1 IMAD.IADD R11, R11, 0x1, -R18 ;  /* 0x000000010b0b9824 */ /* 0x000fca00078e0a12 */
[----:B------:R-:W-:-:S05]  /*0690*/  MOV R23, R11 ;  /* 0x0000000b00177202 */ /* 0x000fca0000000f00 */
[----:B------:R-:W-:Y:S01]  /*06a0*/  @!P2 IMAD.MOV R23, RZ, RZ, -R23 ;  /* 0x000000ffff17a224 */ /* 0x000fe200078e0a17 */
[----:B------:R-:W-:-:S05]  /*06b0*/  @!P0 LOP3.LUT R23, RZ, R20, RZ, 0x33, !PT ;  /* 0x00000014ff178212 */ /* 0x000fca00078e33ff */
[----:B------:R0:W-:Y:S04]  /*06c0*/  STG.E desc[UR6][R8.64+-0x8], R23 ;  /* 0xfffff81708007986 */ /* 0x0001e8000c101906 */
[----:B------:R-:W2:Y:S01]  /*06d0*/  LDG.E R14, desc[UR6][R14.64] ;  /* 0x000000060e0e7981 */ /* 0x000ea2000c1e1900 */
[----:B------:R-:W-:-:S04]  /*06e0*/  VIADD R11, R7, 0xfffffffd ;  /* 0xfffffffd070b7836 */ /* 0x000fc80000000000 */
[----:B------:R-:W-:-:S05]  /*06f0*/  IMAD.WIDE.U32 R10, R11, 0x4, R4 ;  /* 0x000000040b0a7825 */ /* 0x000fca00078e0004 */
[----:B------:R-:W3:Y:S01]  /*0700*/  LDG.E R18, desc[UR6][R10.64] ;  /* 0x000000060a127981 */ /* 0x000ee2000c1e1900 */
[-C--:B--2---:R-:W-:Y:S02]  /*0710*/  IABS R21, R14.reuse ;  /* 0x0000000e00157213 */ /* 0x084fe40000000000 */
[----:B------:R-:W-:Y:S02]  /*0720*/  LOP3.LUT R3, R3, R14, RZ, 0x3c, !PT ;  /* 0x0000000e03037212 */ /* 0x000fe400078e3cff */
[----:B------:R-:W1:Y:S02]  /*0730*/  I2F.RP R22, R21 ;  /* 0x0000001500167306 */ /* 0x000e640000209400 */
[----:B------:R-:W-:Y:S02]  /*0740*/  ISETP.GE.AND P2, PT, R3, RZ, PT ;  /* 0x000000ff0300720c */ /* 0x000fe40003f46270 */
[----:B---3--:R-:W-:-:S04]  /*0750*/  IABS R20, R18 ;  /* 0x0000001200147213 */ /* 0x008fc80000000000 */
[----:B0-----:R-:W0:Y:S08]  /*0760*/  I2F.RP R23, R20 ;  /* 0x0000001400177306 */ /* 0x001e300000209400 */
[----:B-1----:R-:W1:Y:S08]  /*0770*/  MUFU.RCP R22, R22 ;  /* 0x0000001600167308 */ /* 0x002e700000001000 */
[----:B0-----:R-:W-:Y:S01]  /*0780*/  MUFU.RCP R23, R23 ;  /* 0x0000001700177308 */ /* 0x001fe20000001000 */
[----:B-1----:R-:W-:-:S07]  /*0790*/  IADD3 R16, PT, PT, R22, 0xffffffe, RZ ;  /* 0x0ffffffe16107810 */ /* 0x002fce0007ffe0ff */
[----:B------:R0:W1:Y:S02]  /*07a0*/  F2I.FTZ.U32.TRUNC.NTZ R17, R16 ;  /* 0x0000001000117305 */ /* 0x000064000021f000 */
[----:B0-----:R-:W-:Y:S02]  /*07b0*/  IMAD.MOV.U32 R16, RZ, RZ, RZ ;  /* 0x000000ffff107224 */ /* 0x001fe400078e00ff */
[----:B-1----:R-:W-:-:S04]  /*07c0*/  IMAD.MOV R24, RZ, RZ, -R17 ;  /* 0x000000ffff187224 */ /* 0x002fc800078e0a11 */
[----:B------:R-:W-:Y:S01]  /*07d0*/  IMAD R15, R24, R21, RZ ;  /* 0x00000015180f7224 */ /* 0x000fe200078e02ff */
[----:B------:R-:W-:-:S03]  /*07e0*/  IABS R24, R14 ;  /* 0x0000000e00187213 */ /* 0x000fc60000000000 */
[----:B------:R-:W-:Y:S01]  /*07f0*/  IMAD.HI.U32 R22, R17, R15, R16 ;  /* 0x0000000f11167227 */ /* 0x000fe200078e0010 */
[----:B------:R-:W-:-:S03]  /*0800*/  IADD3 R16, PT, PT, RZ, -R24, RZ ;  /* 0x80000018ff107210 */ /* 0x000fc60007ffe0ff */
[----:B------:R-:W-:Y:S02]  /*0810*/  VIADD R15, R23, 0xffffffe ;  /* 0x0ffffffe170f7836 */ /* 0x000fe40000000000 */
[----:B------:R-:W-:-:S04]  /*0820*/  IMAD.HI.U32 R22, R22, R19, RZ ;  /* 0x0000001316167227 */ /* 0x000fc800078e00ff */
[----:B------:R-:W-:Y:S01]  /*0830*/  IMAD R16, R22, R16, R19 ;  /* 0x0000001016107224 */ /* 0x000fe200078e0213 */
[----:B------:R-:W0:Y:S04]  /*0840*/  F2I.FTZ.U32.TRUNC.NTZ R15, R15 ;  /* 0x0000000f000f7305 */ /* 0x000e28000021f000 */
[----:B------:R-:W-:Y:S02]  /*0850*/  ISETP.GT.U32.AND P1, PT, R21, R16, PT ;  /* 0x000000101500720c */ /* 0x000fe40003f24070 */
[----:B0-----:R-:W-:-:S11]  /*0860*/  IADD3 R17, PT, PT, RZ, -R15, RZ ;  /* 0x8000000fff117210 */ /* 0x001fd60007ffe0ff */
[----:B------:R-:W-:Y:S01]  /*0870*/  @!P1 IMAD.IADD R16, R16, 0x1, -R21 ;  /* 0x0000000110109824 */ /* 0x000fe200078e0a15 */
[----:B------:R-:W-:Y:S02]  /*0880*/  @!P1 IADD3 R22, PT, PT, R22, 0x1, RZ ;  /* 0x0000000116169810 */ /* 0x000fe40007ffe0ff */
[----:B------:R-:W-:Y:S01]  /*0890*/  ISETP.NE.AND P1, PT, R14, RZ, PT ;  /* 0x000000ff0e00720c */ /* 0x000fe20003f25270 */
[----:B------:R-:W-:Y:S01]  /*08a0*/  IMAD R17, R17, R20, RZ ;  /* 0x0000001411117224 */ /* 0x000fe200078e02ff */
[----:B------:R-:W-:-:S13]  /*08b0*/  ISETP.GE.U32.AND P0, PT, R16, R21, PT ;  /* 0x000000151000720c */ /* 0x000fda0003f06070 */
[----:B------:R-:W-:-:S04]  /*08c0*/  @P0 VIADD R22, R22, 0x1 ;  /* 0x0000000116160836 */ /* 0x000fc80000000000 */
[----:B------:R-:W-:-:S04]  /*08d0*/  IMAD.MOV.U32 R3, RZ, RZ, R22 ;  /* 0x000000ffff037224 */ /* 0x000fc800078e0016 */
[----:B------:R-:W-:Y:S01]  /*08e0*/  @!P2 IMAD.MOV R3, RZ, RZ, -R3 ;  /* 0x000000ffff03a224 */ /* 0x000fe200078e0a03 */
[----:B------:R-:W-:Y:S02]  /*08f0*/  @!P1 LOP3.LUT R3, RZ, R14, RZ, 0x33, !PT ;  /* 0x0000000eff039212 */ /* 0x000fe400078e33ff */
[----:B------:R-:W-:Y:S02]  /*0900*/  IABS R14, R18 ;  /* 0x00000012000e7213 */ /* 0x000fe40000000000 */
[----:B------:R-:W-:Y:S02]  /*0910*/  IABS R19, R3 ;  /* 0x0000000300137213 */ /* 0x000fe40000000000 */
[----:B------:R-:W-:Y:S01]  /*0920*/  ISETP.GE.AND P2, PT, R3, RZ, PT ;  /* 0x000000ff0300720c */ /* 0x000fe20003f46270 */
[----:B------:R-:W-:Y:S02]  /*0930*/  IMAD.MOV R16, RZ, RZ, -R14 ;  /* 0x000000ffff107224 */ /* 0x000fe400078e0a0e */
[----:B------:R-:W-:-:S05]  /*0940*/  HFMA2 R14, -RZ, RZ, 0, 0 ;  /* 0x00000000ff0e7431 */ /* 0x000fca00000001ff */
[----:B------:R-:W-:-:S04]  /*0950*/  IMAD.HI.U32 R14, R15, R17, R14 ;  /* 0x000000110f0e7227 */ /* 0x000fc800078e000e */
[----:B------:R-:W-:Y:S02]  /*0960*/  IMAD.MOV.U32 R15, RZ, RZ, R16 ;  /* 0x000000ffff0f7224 */ /* 0x000fe400078e0010 */
[----:B------:R-:W-:-:S04]  /*0970*/  IMAD.HI.U32 R14, R14, R19, RZ ;  /* 0x000000130e0e7227 */ /* 0x000fc800078e00ff */
[----:B------:R-:W-:-:S05]  /*0980*/  IMAD R15, R14, R15, R19 ;  /* 0x0000000f0e0f7224 */ /* 0x000fca00078e0213 */
[----:B------:R-:W-:-:S13]  /*0990*/  ISETP.GT.U32.AND P0, PT, R20, R15, PT ;  /* 0x0000000f1400720c */ /* 0x000fda0003f04070 */
[----:B------:R-:W-:Y:S01]  /*09a0*/  @!P0 IMAD.IADD R15, R15, 0x1, -R20 ;  /* 0x000000010f0f8824 */ /* 0x000fe200078e0a14 */
[----:B------:R-:W-:-:S04]  /*09b0*/  ISETP.NE.AND P0, PT, R18, RZ, PT ;  /* 0x000000ff1200720c */ /* 0x000fc80003f05270 */
[----:B------:R-:W-:-:S13]  /*09c0*/  ISETP.GT.U32.AND P1, PT, R20, R15, PT ;  /* 0x0000000f1400720c */ /* 0x000fda0003f24070 */
[----:B------:R-:W-:-:S05]  /*09d0*/  @!P1 IADD3 R15, PT, PT, R15, -R20, RZ ;  /* 0x800000140f0f9210 */ /* 0x000fca0007ffe0ff */
[----:B------:R-:W-:-:S04]  /*09e0*/  IMAD.MOV.U32 R23, RZ, RZ, R15 ;  /* 0x000000ffff177224 */ /* 0x000fc800078e000f */
[----:B------:R-:W-:Y:S01]  /*09f0*/  @!P2 IMAD.MOV R23, RZ, RZ, -R23 ;  /* 0x000000ffff17a224 */ /* 0x000fe200078e0a17 */
[----:B------:R-:W-:-:S05]  /*0a00*/  @!P0 LOP3.LUT R23, RZ, R18, RZ, 0x33, !PT ;  /* 0x00000012ff178212 */ /* 0x000fca00078e33ff */
[----:B------:R0:W-:Y:S04]  /*0a10*/  STG.E desc[UR6][R8.64+-0xc], R23 ;  /* 0xfffff41708007986 */ /* 0x0001e8000c101906 */
[----:B------:R-:W2:Y:S01]  /*0a20*/  LDG.E R10, desc[UR6][R10.64] ;  /* 0x000000060a0a7981 */ /* 0x000ea2000c1e1900 */
[----:B------:R-:W-:-:S05]  /*0a30*/  IADD3 R15, PT, PT, R7, -0x4, RZ ;  /* 0xfffffffc070f7810 */ /* 0x000fca0007ffe0ff */
        /* <DEDUP_REMOVED lines=10> */
[----:B-1----:R-:W-:-:S07]  /*0ae0*/  VIADD R16, R22, 0xffffffe ;  /* 0x0ffffffe16107836 */ /* 0x002fce0000000000 */
[----:B------:R0:W1:Y:S02]  /*0af0*/  F2I.FTZ.U32.TRUNC.NTZ R17, R16 ;  /* 0x0000001000117305 */ /* 0x000064000021f000 */
[----:B0-----:R-:W-:Y:S01]  /*0b00*/  MOV R16, RZ ;  /* 0x000000ff00107202 */ /* 0x001fe20000000f00 */
[----:B-1----:R-:W-:-:S04]  /*0b10*/  IMAD.MOV R24, RZ, RZ, -R17 ;  /* 0x000000ffff187224 */ /* 0x002fc800078e0a11 */
[----:B------:R-:W-:Y:S01]  /*0b20*/  IMAD R11, R24, R21, RZ ;  /* 0x00000015180b7224 */ /* 0x000fe200078e02ff */
[----:B------:R-:W-:-:S03]  /*0b30*/  IABS R24, R10 ;  /* 0x0000000a00187213 */ /* 0x000fc60000000000 */
[----:B------:R-:W-:Y:S01]  /*0b40*/  IMAD.HI.U32 R22, R17, R11, R16 ;  /* 0x0000000b11167227 */ /* 0x000fe200078e0010 */
[----:B------:R-:W-:-:S03]  /*0b50*/  IADD3 R11, PT, PT, R23, 0xffffffe, RZ ;  /* 0x0ffffffe170b7810 */ /* 0x000fc60007ffe0ff */
[----:B------:R-:W-:Y:S02]  /*0b60*/  IMAD.MOV R16, RZ, RZ, -R24 ;  /* 0x000000ffff107224 */ /* 0x000fe400078e0a18 */
[----:B------:R-:W-:Y:S01]  /*0b70*/  IMAD.HI.U32 R22, R22, R19, RZ ;  /* 0x0000001316167227 */ /* 0x000fe200078e00ff */
[----:B------:R-:W0:Y:S03]  /*0b80*/  F2I.FTZ.U32.TRUNC.NTZ R11, R11 ;  /* 0x0000000b000b7305 */ /* 0x000e26000021f000 */
[----:B------:R-:W-:-:S05]  /*0b90*/  IMAD R16, R22, R16, R19 ;  /* 0x0000001016107224 */ /* 0x000fca00078e0213 */
[----:B------:R-:W-:Y:S01]  /*0ba0*/  ISETP.GT.U32.AND P1, PT, R21, R16, PT ;  /* 0x000000101500720c */ /* 0x000fe20003f24070 */
[----:B0-----:R-:W-:-:S04]  /*0bb0*/  IMAD.MOV R17, RZ, RZ, -R11 ;  /* 0x000000ffff117224 */ /* 0x001fc800078e0a0b */
[----:B------:R-:W-:-:S08]  /*0bc0*/  IMAD R17, R17, R20, RZ ;  /* 0x0000001411117224 */ /* 0x000fd000078e02ff */
[----:B------:R-:W-:Y:S02]  /*0bd0*/  @!P1 IMAD.IADD R16, R16, 0x1, -R21 ;  /* 0x0000000110109824 */ /* 0x000fe400078e0a15 */
[----:B------:R-:W-:Y:S01]  /*0be0*/  @!P1 VIADD R22, R22, 0x1 ;  /* 0x0000000116169836 */ /* 0x000fe20000000000 */
[----:B------:R-:W-:Y:S02]  /*0bf0*/  ISETP.NE.AND P1, PT, R10, RZ, PT ;  /* 0x000000ff0a00720c */ /* 0x000fe40003f25270 */
[----:B------:R-:W-:-:S13]  /*0c00*/  ISETP.GE.U32.AND P0, PT, R16, R21, PT ;  /* 0x000000151000720c */ /* 0x000fda0003f06070 */
[----:B------:R-:W-:-:S05]  /*0c10*/  @P0 VIADD R22, R22, 0x1 ;  /* 0x0000000116160836 */ /* 0x000fca0000000000 */
[----:B------:R-:W-:-:S05]  /*0c20*/  MOV R3, R22 ;  /* 0x0000001600037202 */ /* 0x000fca0000000f00 */
[----:B------:R-:W-:Y:S01]  /*0c30*/  @!P2 IMAD.MOV R3, RZ, RZ, -R3 ;  /* 0x000000ffff03a224 */ /* 0x000fe200078e0a03 */
[----:B------:R-:W-:Y:S02]  /*0c40*/  @!P1 LOP3.LUT R3, RZ, R10, RZ, 0x33, !PT ;  /* 0x0000000aff039212 */ /* 0x000fe400078e33ff */
[----:B------:R-:W-:Y:S02]  /*0c50*/  IABS R10, R18 ;  /* 0x00000012000a7213 */ /* 0x000fe40000000000 */
[----:B------:R-:W-:Y:S02]  /*0c60*/  IABS R19, R3 ;  /* 0x0000000300137213 */ /* 0x000fe40000000000 */
[----:B------:R-:W-:Y:S01]  /*0c70*/  IADD3 R16, PT, PT, RZ, -R10, RZ ;  /* 0x8000000aff107210 */ /* 0x000fe20007ffe0ff */
[----:B------:R-:W-:Y:S01]  /*0c80*/  IMAD.MOV.U32 R10, RZ, RZ, RZ ;  /* 0x000000ffff0a7224 */ /* 0x000fe200078e00ff */
[----:B------:R-:W-:-:S03]  /*0c90*/  ISETP.GE.AND P2, PT, R3, RZ, PT ;  /* 0x000000ff0300720c */ /* 0x000fc60003f46270 */
[----:B------:R-:W-:-:S04]  /*0ca0*/  IMAD.HI.U32 R10, R11, R17, R10 ;  /* 0x000000110b0a7227 */ /* 0x000fc800078e000a */
[----:B------:R-:W-:Y:S02]  /*0cb0*/  IMAD.MOV.U32 R11, RZ, RZ, R16 ;  /* 0x000000ffff0b7224 */ /* 0x000fe400078e0010 */
[----:B------:R-:W-:-:S04]  /*0cc0*/  IMAD.HI.U32 R10, R10, R19, RZ ;  /* 0x000000130a0a7227 */ /* 0x000fc800078e00ff */
[----:B------:R-:W-:-:S05]  /*0cd0*/  IMAD R11, R10, R11, R19 ;  /* 0x0000000b0a0b7224 */ /* 0x000fca00078e0213 */
[----:B------:R-:W-:-:S13]  /*0ce0*/  ISETP.GT.U32.AND P0, PT, R20, R11, PT ;  /* 0x0000000b1400720c */ /* 0x000fda0003f04070 */
[----:B------:R-:W-:Y:S02]  /*0cf0*/  @!P0 IADD3 R11, PT, PT, R11, -R20, RZ ;  /* 0x800000140b0b8210 */ /* 0x000fe40007ffe0ff */
[----:B------:R-:W-:Y:S02]  /*0d00*/  ISETP.NE.AND P0, PT, R18, RZ, PT ;  /* 0x000000ff1200720c */ /* 0x000fe40003f05270 */
[----:B------:R-:W-:-:S13]  /*0d10*/  ISETP.GT.U32.AND P1, PT, R20, R11, PT ;  /* 0x0000000b1400720c */ /* 0x000fda0003f24070 */
[----:B------:R-:W-:-:S04]  /*0d20*/  @!P1 IMAD.IADD R11, R11, 0x1, -R20 ;  /* 0x000000010b0b9824 */ /* 0x000fc800078e0a14 */
[----:B------:R-:W-:-:S05]  /*0d30*/  IMAD.MOV.U32 R23, RZ, RZ, R11 ;  /* 0x000000ffff177224 */ /* 0x000fca00078e000b */
[----:B------:R-:W-:Y:S02]  /*0d40*/  @!P2 IADD3 R23, PT, PT, -R23, RZ, RZ ;  /* 0x000000ff1717a210 */ /* 0x000fe40007ffe1ff */
        /* <DEDUP_REMOVED lines=23> */
[----:B------:R-:W-:Y:S02]  /*0ec0*/  IMAD R16, R22, R16, R19 ;  /* 0x0000001016107224 */ /* 0x000fe400078e0213 */
[----:B------:R-:W-:-:S03]  /*0ed0*/  VIADD R15, R23, 0xffffffe ;  /* 0x0ffffffe170f7836 */ /* 0x000fc60000000000 */
[----:B------:R-:W-:-:S03]  /*0ee0*/  ISETP.GT.U32.AND P1, PT, R21, R16, PT ;  /* 0x000000101500720c */ /* 0x000fc60003f24070 */
[----:B------:R-:W0:Y:S10]  /*0ef0*/  F2I.FTZ.U32.TRUNC.NTZ R15, R15 ;  /* 0x0000000f000f7305 */ /* 0x000e34000021f000 */
[----:B------:R-:W-:Y:S01]  /*0f00*/  @!P1 IADD3 R16, PT, PT, R16, -R21, RZ ;  /* 0x8000001510109210 */ /* 0x000fe20007ffe0ff */
[----:B------:R-:W-:Y:S01]  /*0f10*/  @!P1 VIADD R22, R22, 0x1 ;  /* 0x0000000116169836 */ /* 0x000fe20000000000 */
[----:B------:R-:W-:-:S02]  /*0f20*/  ISETP.NE.AND P1, PT, R14, RZ, PT ;  /* 0x000000ff0e00720c */ /* 0x000fc40003f25270 */
[----:B------:R-:W-:Y:S01]  /*0f30*/  ISETP.GE.U32.AND P0, PT, R16, R21, PT ;  /* 0x000000151000720c */ /* 0x000fe20003f06070 */
[----:B0-----:R-:W-:-:S04]  /*0f40*/  IMAD.MOV R17, RZ, RZ, -R15 ;  /* 0x000000ffff117224 */ /* 0x001fc800078e0a0f */
[----:B------:R-:W-:-:S08]  /*0f50*/  IMAD R17, R17, R20, RZ ;  /* 0x0000001411117224 */ /* 0x000fd000078e02ff */
[----:B------:R-:W-:-:S05]  /*0f60*/  @P0 IADD3 R22, PT, PT, R22, 0x1, RZ ;  /* 0x0000000116160810 */ /* 0x000fca0007ffe0ff */
[----:B------:R-:W-:-:S05]  /*0f70*/  IMAD.MOV.U32 R3, RZ, RZ, R22 ;  /* 0x000000ffff037224 */ /* 0x000fca00078e0016 */
[----:B------:R-:W-:Y:S02]  /*0f80*/  @!P2 IADD3 R3, PT, PT, -R3, RZ, RZ ;  /* 0x000000ff0303a210 */ /* 0x000fe40007ffe1ff */
[----:B------:R-:W-:Y:S02]  /*0f90*/  @!P1 LOP3.LUT R3, RZ, R14, RZ, 0x33, !PT ;  /* 0x0000000eff039212 */ /* 0x000fe400078e33ff */
[----:B------:R-:W-:Y:S02]  /*0fa0*/  IABS R14, R18 ;  /* 0x00000012000e7213 */ /* 0x000fe40000000000 */
[----:B------:R-:W-:Y:S02]  /*0fb0*/  IABS R19, R3 ;  /* 0x0000000300137213 */ /* 0x000fe40000000000 */
[----:B------:R-:W-:Y:S01]  /*0fc0*/  ISETP.GE.AND P2, PT, R3, RZ, PT ;  /* 0x000000ff0300720c */ /* 0x000fe20003f46270 */
[----:B------:R-:W-:Y:S02]  /*0fd0*/  IMAD.MOV R16, RZ, RZ, -R14 ;  /* 0x000000ffff107224 */ /* 0x000fe400078e0a0e */
[----:B------:R-:W-:-:S04]  /*0fe0*/  IMAD.MOV.U32 R14, RZ, RZ, RZ ;  /* 0x000000ffff0e7224 */ /* 0x000fc800078e00ff */
[----:B------:R-:W-:Y:S01]  /*0ff0*/  IMAD.HI.U32 R14, R15, R17, R14 ;  /* 0x000000110f0e7227 */ /* 0x000fe200078e000e */
[----:B------:R-:W-:-:S05]  /*1000*/  MOV R15, R16 ;  /* 0x00000010000f7202 */ /* 0x000fca0000000f00 */
        /* <DEDUP_REMOVED lines=82> */
[----:B------:R-:W-:-:S04]  /*1530*/  IMAD.HI.U32 R22, R17, R15, R16 ;  /* 0x0000000f11167227 */ /* 0x000fc800078e0010 */
[----:B------:R-:W-:Y:S02]  /*1540*/  IMAD.MOV R15, RZ, RZ, -R24 ;  /* 0x000000ffff0f7224 */ /* 0x000fe400078e0a18 */
[----:B------:R-:W-:-:S04]  /*1550*/  IMAD.HI.U32 R16, R22, R19, RZ ;  /* 0x0000001316107227 */ /* 0x000fc800078e00ff */
[----:B------:R-:W-:Y:S01]  /*1560*/  IMAD R22, R16, R15, R19 ;  /* 0x0000000f10167224 */ /* 0x000fe200078e0213 */
[----:B------:R-:W-:-:S04]  /*1570*/  IADD3 R15, PT, PT, R23, 0xffffffe, RZ ;  /* 0x0ffffffe170f7810 */ /* 0x000fc80007ffe0ff */
[----:B------:R-:W-:Y:S02]  /*1580*/  ISETP.GT.U32.AND P1, PT, R21, R22, PT ;  /* 0x000000161500720c */ /* 0x000fe40003f24070 */
[----:B------:R-:W0:Y:S11]  /*1590*/  F2I.FTZ.U32.TRUNC.NTZ R15, R15 ;  /* 0x0000000f000f7305 */ /* 0x000e36000021f000 */
[----:B------:R-:W-:-:S02]  /*15a0*/  @!P1 IMAD.IADD R22, R22, 0x1, -R21 ;  /* 0x0000000116169824 */ /* 0x000fc400078e0a15 */
[----:B------:R-:W-:Y:S01]  /*15b0*/  @!P1 VIADD R16, R16, 0x1 ;  /* 0x0000000110109836 */ /* 0x000fe20000000000 */
[----:B------:R-:W-:Y:S02]  /*15c0*/  ISETP.NE.AND P1, PT, R14, RZ, PT ;  /* 0x000000ff0e00720c */ /* 0x000fe40003f25270 */
[----:B------:R-:W-:Y:S02]  /*15d0*/  ISETP.GE.U32.AND P0, PT, R22, R21, PT ;  /* 0x000000151600720c */ /* 0x000fe40003f06070 */
[----:B0-----:R-:W-:-:S05]  /*15e0*/  IADD3 R3, PT, PT, RZ, -R15, RZ ;  /* 0x8000000fff037210 */ /* 0x001fca0007ffe0ff */
[----:B------:R-:W-:-:S06]  /*15f0*/  IMAD R3, R3, R20, RZ ;  /* 0x0000001403037224 */ /* 0x000fcc00078e02ff */
[----:B------:R-:W-:-:S04]  /*1600*/  @P0 VIADD R16, R16, 0x1 ;  /* 0x0000000110100836 */ /* 0x000fc80000000000 */
        /* <DEDUP_REMOVED lines=25> */
[-C--:B------:R-:W-:Y:S02]  /*17a0*/  IABS R24, R19.reuse ;  /* 0x0000001300187213 */ /* 0x080fe40000000000 */
[----:B------:R-:W1:Y:S01]  /*17b0*/  I2F.RP R22, R21 ;  /* 0x0000001500167306 */ /* 0x000e620000209400 */
[----:B------:R-:W-:-:S04]  /*17c0*/  LOP3.LUT R16, R16, R19, RZ, 0x3c, !PT ;  /* 0x0000001310107212 */ /* 0x000fc800078e3cff */
        /* <DEDUP_REMOVED lines=9> */
[----:B------:R-:W-:-:S04]  /*1860*/  IMAD R11, R10, R21, RZ ;  /* 0x000000150a0b7224 */ /* 0x000fc800078e02ff */
        /* <DEDUP_REMOVED lines=11> */
[----:B------:R-:W-:Y:S02]  /*1920*/  IABS R10, R18 ;  /* 0x00000012000a7213 */ /* 0x000fe40000000000 */
[----:B0-----:R-:W-:-:S03]  /*1930*/  IADD3 R15, PT, PT, RZ, -R11, RZ ;  /* 0x8000000bff0f7210 */ /* 0x001fc60007ffe0ff */
[----:B------:R-:W-:Y:S02]  /*1940*/  IMAD.MOV R17, RZ, RZ, -R10 ;  /* 0x000000ffff117224 */ /* 0x000fe400078e0a0a */
[----:B------:R-:W-:Y:S02]  /*1950*/  HFMA2 R10, -RZ, RZ, 0, 0 ;  /* 0x00000000ff0a7431 */ /* 0x000fe400000001ff */
[----:B------:R-:W-:Y:S02]  /*1960*/  IMAD R15, R15, R20, RZ ;  /* 0x000000140f0f7224 */ /* 0x000fe400078e02ff */
[----:B------:R-:W-:-:S04]  /*1970*/  @P0 VIADD R14, R14, 0x1 ;  /* 0x000000010e0e0836 */ /* 0x000fc80000000000 */
[----:B------:R-:W-:Y:S01]  /*1980*/  @!P2 IMAD.MOV R14, RZ, RZ, -R14 ;  /* 0x000000ffff0ea224 */ /* 0x000fe200078e0a0e */
[----:B------:R-:W-:Y:S01]  /*1990*/  @!P1 LOP3.LUT R14, RZ, R19, RZ, 0x33, !PT ;  /* 0x00000013ff0e9212 */ /* 0x000fe200078e33ff */
[----:B------:R-:W-:-:S03]  /*19a0*/  IMAD.HI.U32 R11, R11, R15, R10 ;  /* 0x0000000f0b0b7227 */ /* 0x000fc600078e000a */
[----:B------:R-:W-:Y:S01]  /*19b0*/  IABS R16, R14 ;  /* 0x0000000e00107213 */ /* 0x000fe20000000000 */
[----:B------:R-:W-:Y:S01]  /*19c0*/  IMAD.MOV.U32 R15, RZ, RZ, R17 ;  /* 0x000000ffff0f7224 */ /* 0x000fe200078e0011 */
[----:B------:R-:W-:-:S03]  /*19d0*/  ISETP.GE.AND P2, PT, R14, RZ, PT ;  /* 0x000000ff0e00720c */ /* 0x000fc60003f46270 */
[----:B------:R-:W-:-:S04]  /*19e0*/  IMAD.MOV.U32 R10, RZ, RZ, R16 ;  /* 0x000000ffff0a7224 */ /* 0x000fc800078e0010 */
[----:B------:R-:W-:-:S04]  /*19f0*/  IMAD.HI.U32 R11, R11, R10, RZ ;  /* 0x0000000a0b0b7227 */ /* 0x000fc800078e00ff */
[----:B------:R-:W-:-:S05]  /*1a00*/  IMAD R11, R11, R15, R10 ;  /* 0x0000000f0b0b7224 */ /* 0x000fca00078e020a */
[----:B------:R-:W-:-:S13]  /*1a10*/  ISETP.GT.U32.AND P0, PT, R20, R11, PT ;  /* 0x0000000b1400720c */ /* 0x000fda0003f04070 */
[----:B------:R-:W-:Y:S02]  /*1a20*/  @!P0 IADD3 R11, PT, PT, R11, -R20, RZ ;  /* 0x800000140b0b8210 */ /* 0x000fe40007ffe0ff */
[----:B------:R-:W-:Y:S02]  /*1a30*/  ISETP.NE.AND P0, PT, R18, RZ, PT ;  /* 0x000000ff1200720c */ /* 0x000fe40003f05270 */
[----:B------:R-:W-:-:S13]  /*1a40*/  ISETP.GT.U32.AND P1, PT, R20, R11, PT ;  /* 0x0000000b1400720c */ /* 0x000fda0003f24070 */
[----:B------:R-:W-:-:S04]  /*1a50*/  @!P1 IMAD.IADD R11, R11, 0x1, -R20 ;  /* 0x000000010b0b9824 */ /* 0x000fc800078e0a14 */
[----:B------:R-:W-:Y:S01]  /*1a60*/  @!P2 IMAD.MOV R11, RZ, RZ, -R11 ;  /* 0x000000ffff0ba224 */ /* 0x000fe200078e0a0b */
[----:B------:R-:W-:-:S05]  /*1a70*/  @!P0 LOP3.LUT R11, RZ, R18, RZ, 0x33, !PT ;  /* 0x00000012ff0b8212 */ /* 0x000fca00078e33ff */
[----:B------:R0:W-:Y:S04]  /*1a80*/  STG.E desc[UR6][R8.64+-0x20], R11 ;  /* 0xffffe00b08007986 */ /* 0x0001e8000c101906 */
[----:B------:R-:W2:Y:S01]  /*1a90*/  LDG.E R5, desc[UR6][R4.64] ;  /* 0x0000000604057981 */ /* 0x000ea2000c1e1900 */
[----:B------:R-:W-:Y:S02]  /*1aa0*/  LOP3.LUT R7, R7, 0x7ffffff8, RZ, 0xc0, !PT ;  /* 0x7ffffff807077812 */ /* 0x000fe400078ec0ff */
[-C--:B--2---:R-:W-:Y:S02]  /*1ab0*/  IABS R19, R5.reuse ;  /* 0x0000000500137213 */ /* 0x084fe40000000000 */
[-C--:B0-----:R-:W-:Y:S02]  /*1ac0*/  IABS R8, R5.reuse ;  /* 0x0000000500087213 */ /* 0x081fe40000000000 */
[----:B------:R-:W0:Y:S01]  /*1ad0*/  I2F.RP R15, R19 ;  /* 0x00000013000f7306 */ /* 0x000e220000209400 */
[----:B------:R-:W-:-:S02]  /*1ae0*/  LOP3.LUT R14, R14, R5, RZ, 0x3c, !PT ;  /* 0x000000050e0e7212 */ /* 0x000fc400078e3cff */
[----:B------:R-:W-:Y:S02]  /*1af0*/  IADD3 R4, PT, PT, RZ, -R8, RZ ;  /* 0x80000008ff047210 */ /* 0x000fe40007ffe0ff */
[----:B------:R-:W-:-:S03]  /*1b00*/  ISETP.GE.AND P2, PT, R14, RZ, PT ;  /* 0x000000ff0e00720c */ /* 0x000fc60003f46270 */
[----:B0-----:R-:W0:Y:S02]  /*1b10*/  MUFU.RCP R15, R15 ;  /* 0x0000000f000f7308 */ /* 0x001e240000001000 */
[----:B0-----:R-:W-:-:S06]  /*1b20*/  IADD3 R16, PT, PT, R15, 0xffffffe, RZ ;  /* 0x0ffffffe0f107810 */ /* 0x001fcc0007ffe0ff */
[----:B------:R0:W1:Y:S02]  /*1b30*/  F2I.FTZ.U32.TRUNC.NTZ R17, R16 ;  /* 0x0000001000117305 */ /* 0x000064000021f000 */
[----:B0-----:R-:W-:Y:S02]  /*1b40*/  IMAD.MOV.U32 R16, RZ, RZ, RZ ;  /* 0x000000ffff107224 */ /* 0x001fe400078e00ff */
[----:B-1----:R-:W-:-:S04]  /*1b50*/  IMAD.MOV R18, RZ, RZ, -R17 ;  /* 0x000000ffff127224 */ /* 0x002fc800078e0a11 */
[----:B------:R-:W-:-:S04]  /*1b60*/  IMAD R21, R18, R19, RZ ;  /* 0x0000001312157224 */ /* 0x000fc800078e02ff */
[----:B------:R-:W-:-:S06]  /*1b70*/  IMAD.HI.U32 R17, R17, R21, R16 ;  /* 0x0000001511117227 */ /* 0x000fcc00078e0010 */
[----:B------:R-:W-:-:S04]  /*1b80*/  IMAD.HI.U32 R17, R17, R10, RZ ;  /* 0x0000000a11117227 */ /* 0x000fc800078e00ff */
[----:B------:R-:W-:-:S05]  /*1b90*/  IMAD R10, R17, R4, R10 ;  /* 0x00000004110a7224 */ /* 0x000fca00078e020a */
[----:B------:R-:W-:-:S13]  /*1ba0*/  ISETP.GT.U32.AND P1, PT, R19, R10, PT ;  /* 0x0000000a1300720c */ /* 0x000fda0003f24070 */
[----:B------:R-:W-:Y:S02]  /*1bb0*/  @!P1 IMAD.IADD R10, R10, 0x1, -R19 ;  /* 0x000000010a0a9824 */ /* 0x000fe400078e0a13 */
[----:B------:R-:W-:Y:S01]  /*1bc0*/  @!P1 VIADD R17, R17, 0x1 ;  /* 0x0000000111119836 */ /* 0x000fe20000000000 */
[----:B------:R-:W-:Y:S02]  /*1bd0*/  ISETP.NE.AND P1, PT, R5, RZ, PT ;  /* 0x000000ff0500720c */ /* 0x000fe40003f25270 */
[----:B------:R-:W-:-:S13]  /*1be0*/  ISETP.GE.U32.AND P0, PT, R10, R19, PT ;  /* 0x000000130a00720c */ /* 0x000fda0003f06070 */
[----:B------:R-:W-:Y:S02]  /*1bf0*/  @P0 IADD3 R17, PT, PT, R17, 0x1, RZ ;  /* 0x0000000111110810 */ /* 0x000fe40007ffe0ff */
[----:B------:R-:W-:-:S03]  /*1c00*/  ISETP.NE.AND P0, PT, R7, 0x8, PT ;  /* 0x000000080700780c */ /* 0x000fc60003f05270 */
[----:B------:R-:W-:-:S04]  /*1c10*/  IMAD.MOV.U32 R10, RZ, RZ, R17 ;  /* 0x000000ffff0a7224 */ /* 0x000fc800078e0011 */
[----:B------:R-:W-:Y:S01]  /*1c20*/  @!P2 IMAD.MOV R10, RZ, RZ, -R10 ;  /* 0x000000ffff0aa224 */ /* 0x000fe200078e0a0a */
[----:B------:R-:W-:-:S05]  /*1c30*/  @!P1 LOP3.LUT R10, RZ, R5, RZ, 0x33, !PT ;  /* 0x00000005ff0a9212 */ /* 0x000fca00078e33ff */
[----:B------:R-:W-:Y:S05]  /*1c40*/  @!P0 BRA `(.L_x_3) ;  /* 0x0000001800a08947 */ /* 0x000fea0003800000 */
[----:B------:R-:W0:Y:S01]  /*1c50*/  LDC.64 R4, c[0x0][0x388] ;  /* 0x0000e200ff047b82 */ /* 0x000e220000000a00 */
[----:B------:R-:W1:Y:S01]  /*1c60*/  LDCU.64 UR8, c[0x0][0x390] ;  /* 0x00007200ff0877ac */ /* 0x000e620008000a00 */
[----:B------:R-:W-:-:S05]  /*1c70*/  UMOV UR4, 0x8 ;  /* 0x0000000800047882 */ /* 0x000fca0000000000 */
.L_x_4:
[----:B------:R-:W-:-:S05]  /*1c80*/  IADD3 R21, PT, PT, R3, -0x1, RZ ;  /* 0xffffffff03157810 */ /* 0x000fca0007ffe0ff */
[----:B0-----:R-:W-:-:S05]  /*1c90*/  IMAD.WIDE.U32 R20, R21, 0x4, R4 ;  /* 0x0000000415147825 */ /* 0x001fca00078e0004 */
[----:B------:R-:W2:Y:S01]  /*1ca0*/  LDG.E R18, desc[UR6][R20.64] ;  /* 0x0000000614127981 */ /* 0x000ea2000c1e1900 */
[----:B------:R-:W-:Y:S02]  /*1cb0*/  IABS R11, R10 ;  /* 0x0000000a000b7213 */ /* 0x000fe40000000000 */
[----:B------:R-:W-:Y:S02]  /*1cc0*/  ISETP.GE.AND P1, PT, R10, RZ, PT ;  /* 0x000000ff0a00720c */ /* 0x000fe40003f26270 */
[-C--:B--2---:R-:W-:Y:S02]  /*1cd0*/  IABS R14, R18.reuse ;  /* 0x00000012000e7213 */ /* 0x084fe40000000000 */
[----:B------:R-:W-:Y:S02]  /*1ce0*/  IABS R19, R18 ;  /* 0x0000001200137213 */ /* 0x000fe40000000000 */
[----:B------:R-:W0:Y:S03]  /*1cf0*/  I2F.RP R15, R14 ;  /* 0x0000000e000f7306 */ /* 0x000e260000209400 */
[----:B------:R-:W-:-:S05]  /*1d00*/  IMAD.MOV R25, RZ, RZ, -R19 ;  /* 0x000000ffff197224 */ /* 0x000fca00078e0a13 */
[----:B0-----:R-:W0:Y:S02]  /*1d10*/  MUFU.RCP R15, R15 ;  /* 0x0000000f000f7308 */ /* 0x001e240000001000 */
[----:B0-----:R-:W-:-:S06]  /*1d20*/  VIADD R8, R15, 0xffffffe ;  /* 0x0ffffffe0f087836 */ /* 0x001fcc0000000000 */
[----:B------:R0:W2:Y:S02]  /*1d30*/  F2I.FTZ.U32.TRUNC.NTZ R9, R8 ;  /* 0x0000000800097305 */ /* 0x0000a4000021f000 */
[----:B0-----:R-:W-:Y:S01]  /*1d40*/  MOV R8, RZ ;  /* 0x000000ff00087202 */ /* 0x001fe20000000f00 */
[----:B--2---:R-:W-:-:S04]  /*1d50*/  IMAD.MOV R17, RZ, RZ, -R9 ;  /* 0x000000ffff117224 */ /* 0x004fc800078e0a09 */
[----:B------:R-:W-:-:S04]  /*1d60*/  IMAD R17, R17, R14, RZ ;  /* 0x0000000e11117224 */ /* 0x000fc800078e02ff */
[----:B------:R-:W-:-:S06]  /*1d70*/  IMAD.HI.U32 R16, R9, R17, R8 ;  /* 0x0000001109107227 */ /* 0x000fcc00078e0008 */
[----:B------:R-:W-:-:S04]  /*1d80*/  IMAD.HI.U32 R16, R16, R11, RZ ;  /* 0x0000000b10107227 */ /* 0x000fc800078e00ff */
[----:B------:R-:W-:-:S05]  /*1d90*/  IMAD R25, R16, R25, R11 ;  /* 0x0000001910197224 */ /* 0x000fca00078e020b */
[----:B------:R-:W-:-:S13]  /*1da0*/  ISETP.GT.U32.AND P0, PT, R14, R25, PT ;  /* 0x000000190e00720c */ /* 0x000fda0003f04070 */
[----:B------:R-:W-:Y:S01]  /*1db0*/  @!P0 IMAD.IADD R25, R25, 0x1, -R14 ;  /* 0x0000000119198824 */ /* 0x000fe200078e0a0e */
[----:B------:R-:W-:-:S04]  /*1dc0*/  ISETP.NE.AND P0, PT, R18, RZ, PT ;  /* 0x000000ff1200720c */ /* 0x000fc80003f05270 */
[----:B------:R-:W-:-:S13]  /*1dd0*/  ISETP.GT.U32.AND P2, PT, R14, R25, PT ;  /* 0x000000190e00720c */ /* 0x000fda0003f44070 */
[----:B------:R-:W-:Y:S02]  /*1de0*/  @!P2 IADD3 R25, PT, PT, R25, -R14, RZ ;  /* 0x8000000e1919a210 */ /* 0x000fe40007ffe0ff */
[----:B------:R-:W-:-:S03]  /*1df0*/  IADD3 R9, P2, PT, R0, R3, RZ ;  /* 0x0000000300097210 */ /* 0x000fc60007f5e0ff */
[----:B------:R-:W-:Y:S01]  /*1e00*/  @!P1 IMAD.MOV R25, RZ, RZ, -R25 ;  /* 0x000000ffff199224 */ /* 0x000fe200078e0a19 */
[----:B------:R-:W-:Y:S02]  /*1e10*/  LEA.HI.X.SX32 R14, R3, R6, 0x1, P2 ;  /* 0x00000006030e7211 */ /* 0x000fe400010f0eff */
[C---:B-1----:R-:W-:Y:S02]  /*1e20*/  LEA R8, P2, R9.reuse, UR8, 0x2 ;  /* 0x0000000809087c11 */ /* 0x042fe4000f8410ff */
[----:B------:R-:W-:Y:S02]  /*1e30*/  @!P0 LOP3.LUT R25, RZ, R18, RZ, 0x33, !PT ;  /* 0x00000012ff198212 */ /* 0x000fe400078e33ff */
[----:B------:R-:W-:-:S05]  /*1e40*/  LEA.HI.X R9, R9, UR9, R14, 0x2, P2 ;  /* 0x0000000909097c11 */ /* 0x000fca00090f140e */
[----:B------:R0:W-:Y:S04]  /*1e50*/  STG.E desc[UR6][R8.64+-0x4], R25 ;  /* 0xfffffc1908007986 */ /* 0x0001e8000c101906 */
[----:B------:R-:W2:Y:S01]  /*1e60*/  LDG.E R23, desc[UR6][R20.64] ;  /* 0x0000000614177981 */ /* 0x000ea2000c1e1900 */
[----:B------:R-:W-:-:S04]  /*1e70*/  VIADD R15, R3, 0xfffffffe ;  /* 0xfffffffe030f7836 */ /* 0x000fc80000000000 */
[----:B------:R-:W-:-:S05]  /*1e80*/  IMAD.WIDE.U32 R14, R15, 0x4, R4 ;  /* 0x000000040f0e7825 */ /* 0x000fca00078e0004 */
[----:B------:R-:W3:Y:S01]  /*1e90*/  LDG.E R19, desc[UR6][R14.64] ;  /* 0x000000060e137981 */ /* 0x000ee2000c1e1900 */
[----:B------:R-:W-:Y:S01]  /*1ea0*/  IMAD.MOV.U32 R16, RZ, RZ, RZ ;  /* 0x000000ffff107224 */ /* 0x000fe200078e00ff */
[-C--:B--2---:R-:W-:Y:S02]  /*1eb0*/  IABS R18, R23.reuse ;  /* 0x0000001700127213 */ /* 0x084fe40000000000 */
[-C--:B------:R-:W-:Y:S02]  /*1ec0*/  IABS R24, R23.reuse ;  /* 0x0000001700187213 */ /* 0x080fe40000000000 */
[----:B------:R-:W1:Y:S01]  /*1ed0*/  I2F.RP R22, R18 ;  /* 0x0000001200167306 */ /* 0x000e620000209400 */
[----:B------:R-:W-:-:S04]  /*1ee0*/  LOP3.LUT R10, R10, R23, RZ, 0x3c, !PT ;  /* 0x000000170a0a7212 */ /* 0x000fc800078e3cff */
[----:B------:R-:W-:Y:S02]  /*1ef0*/  ISETP.GE.AND P2, PT, R10, RZ, PT ;  /* 0x000000ff0a00720c */ /* 0x000fe40003f46270 */
[----:B---3--:R-:W-:Y:S01]  /*1f00*/  IABS R21, R19 ;  /* 0x0000001300157213 */ /* 0x008fe20000000000 */
[----:B-1----:R-:W1:Y:S02]  /*1f10*/  MUFU.RCP R22, R22 ;  /* 0x0000001600167308 */ /* 0x002e640000001000 */
[----:B-1----:R-:W-:-:S06]  /*1f20*/  IADD3 R17, PT, PT, R22, 0xffffffe, RZ ;  /* 0x0ffffffe16117810 */ /* 0x002fcc0007ffe0ff */
[----:B------:R-:W0:Y:S02]  /*1f30*/  F2I.FTZ.U32.TRUNC.NTZ R17, R17 ;  /* 0x0000001100117305 */ /* 0x000e24000021f000 */
[----:B0-----:R-:W-:-:S04]  /*1f40*/  IMAD.MOV R25, RZ, RZ, -R17 ;  /* 0x000000ffff197224 */ /* 0x001fc800078e0a11 */
[----:B------:R-:W-:-:S04]  /*1f50*/  IMAD R25, R25, R18, RZ ;  /* 0x0000001219197224 */ /* 0x000fc800078e02ff */
[----:B------:R-:W-:Y:S01]  /*1f60*/  IMAD.HI.U32 R20, R17, R25, R16 ;  /* 0x0000001911147227 */ /* 0x000fe200078e0010 */
[----:B------:R-:W-:Y:S01]  /*1f70*/  IADD3 R17, PT, PT, RZ, -R24, RZ ;  /* 0x80000018ff117210 */ /* 0x000fe20007ffe0ff */
[----:B------:R-:W0:Y:S04]  /*1f80*/  I2F.RP R16, R21 ;  /* 0x0000001500107306 */ /* 0x000e280000209400 */
[----:B------:R-:W-:-:S04]  /*1f90*/  IMAD.HI.U32 R20, R20, R11, RZ ;  /* 0x0000000b14147227 */ /* 0x000fc800078e00ff */
[----:B------:R-:W-:-:S05]  /*1fa0*/  IMAD R17, R20, R17, R11 ;  /* 0x0000001114117224 */ /* 0x000fca00078e020b */
[----:B------:R-:W-:Y:S01]  /*1fb0*/  ISETP.GT.U32.AND P0, PT, R18, R17, PT ;  /* 0x000000111200720c */ /* 0x000fe20003f04070 */
[----:B0-----:R-:W0:-:S12]  /*1fc0*/  MUFU.RCP R16, R16 ;  /* 0x0000001000107308 */ /* 0x001e180000001000 */
[----:B------:R-:W-:Y:S01]  /*1fd0*/  @!P0 IMAD.IADD R17, R17, 0x1, -R18 ;  /* 0x0000000111118824 */ /* 0x000fe200078e0a12 */
[----:B------:R-:W-:Y:S02]  /*1fe0*/  @!P0 IADD3 R20, PT, PT, R20, 0x1, RZ ;  /* 0x0000000114148810 */ /* 0x000fe40007ffe0ff */
[----:B------:R-:W-:Y:S02]  /*1ff0*/  ISETP.NE.AND P0, PT, R23, RZ, PT ;  /* 0x000000ff1700720c */ /* 0x000fe40003f05270 */
[----:B------:R-:W-:Y:S01]  /*2000*/  ISETP.GE.U32.AND P1, PT, R17, R18, PT ;  /* 0x000000121100720c */ /* 0x000fe20003f26070 */
[----:B0-----:R-:W-:Y:S01]  /*2010*/  VIADD R11, R16, 0xffffffe ;  /* 0x0ffffffe100b7836 */ /* 0x001fe20000000000 */
[----:B------:R-:W-:-:S05]  /*2020*/  IABS R16, R19 ;  /* 0x0000001300107213 */ /* 0x000fca0000000000 */
[----:B------:R-:W0:Y:S06]  /*2030*/  F2I.FTZ.U32.TRUNC.NTZ R11, R11 ;  /* 0x0000000b000b7305 */ /* 0x000e2c000021f000 */
[----:B------:R-:W-:-:S04]  /*2040*/  @P1 VIADD R20, R20, 0x1 ;  /* 0x0000000114141836 */ /* 0x000fc80000000000 */
[----:B------:R-:W-:-:S04]  /*2050*/  IMAD.MOV.U32 R18, RZ, RZ, R20 ;  /* 0x000000ffff127224 */ /* 0x000fc800078e0014 */
[----:B------:R-:W-:Y:S01]  /*2060*/  @!P2 IMAD.MOV R18, RZ, RZ, -R18 ;  /* 0x000000ffff12a224 */ /* 0x000fe200078e0a12 */
[----:B0-----:R-:W-:Y:S02]  /*2070*/  IADD3 R10, PT, PT, RZ, -R11, RZ ;  /* 0x8000000bff0a7210 */ /* 0x001fe40007ffe0ff */
[----:B------:R-:W-:Y:S01]  /*2080*/  @!P0 LOP3.LUT R18, RZ, R23, RZ, 0x33, !PT ;  /* 0x00000017ff128212 */ /* 0x000fe200078e33ff */
[----:B------:R-:W-:Y:S02]  /*2090*/  IMAD.MOV R23, RZ, RZ, -R16 ;  /* 0x000000ffff177224 */ /* 0x000fe400078e0a10 */
[----:B------:R-:W-:Y:S02]  /*20a0*/  IMAD R17, R10, R21, RZ ;  /* 0x000000150a117224 */ /* 0x000fe400078e02ff */
[----:B------:R-:W-:Y:S01]  /*20b0*/  HFMA2 R10, -RZ, RZ, 0, 0 ;  /* 0x00000000ff0a7431 */ /* 0x000fe200000001ff */
[----:B------:R-:W-:Y:S02]  /*20c0*/  IABS R20, R18 ;  /* 0x0000001200147213 */ /* 0x000fe40000000000 */
[----:B------:R-:W-:-:S02]  /*20d0*/  ISETP.GE.AND P2, PT, R18, RZ, PT ;  /* 0x000000ff1200720c */ /* 0x000fc40003f46270 */
[----:B------:R-:W-:-:S06]  /*20e0*/  IMAD.HI.U32 R11, R11, R17, R10 ;  /* 0x000000110b0b7227 */ /* 0x000fcc00078e000a */
[----:B------:R-:W-:-:S04]  /*20f0*/  IMAD.HI.U32 R11, R11, R20, RZ ;  /* 0x000000140b0b7227 */ /* 0x000fc800078e00ff */
[----:B------:R-:W-:-:S05]  /*2100*/  IMAD R23, R11, R23, R20 ;  /* 0x000000170b177224 */ /* 0x000fca00078e0214 */
[----:B------:R-:W-:-:S13]  /*2110*/  ISETP.GT.U32.AND P0, PT, R21, R23, PT ;  /* 0x000000171500720c */ /* 0x000fda0003f04070 */
[----:B------:R-:W-:Y:S01]  /*2120*/  @!P0 IMAD.IADD R23, R23, 0x1, -R21 ;  /* 0x0000000117178824 */ /* 0x000fe200078e0a15 */
[----:B------:R-:W-:-:S04]  /*2130*/  ISETP.NE.AND P0, PT, R19, RZ, PT ;  /* 0x000000ff1300720c */ /* 0x000fc80003f05270 */
[----:B------:R-:W-:-:S13]  /*2140*/  ISETP.GT.U32.AND P1, PT, R21, R23, PT ;  /* 0x000000171500720c */ /* 0x000fda0003f24070 */
[----:B------:R-:W-:-:S05]  /*2150*/  @!P1 IMAD.IADD R23, R23, 0x1, -R21 ;  /* 0x0000000117179824 */ /* 0x000fca00078e0a15 */
        /* <DEDUP_REMOVED lines=12> */
[----:B-1----:R-:W1:Y:S02]  /*2220*/  MUFU.RCP R22, R22 ;  /* 0x0000001600167308 */ /* 0x002e640000001000 */
[----:B-1----:R-:W-:-:S06]  /*2230*/  VIADD R10, R22, 0xffffffe ;  /* 0x0ffffffe160a7836 */ /* 0x002fcc0000000000 */
[----:B------:R1:W2:Y:S02]  /*2240*/  F2I.FTZ.U32.TRUNC.NTZ R11, R10 ;  /* 0x0000000a000b7305 */ /* 0x0002a4000021f000 */
[----:B-1----:R-:W-:Y:S01]  /*2250*/  IMAD.MOV.U32 R10, RZ, RZ, RZ ;  /* 0x000000ffff0a7224 */ /* 0x002fe200078e00ff */
[----:B--2---:R-:W-:-:S05]  /*2260*/  IADD3 R14, PT, PT, RZ, -R11, RZ ;  /* 0x8000000bff0e7210 */ /* 0x004fca0007ffe0ff */
[----:B0-----:R-:W-:Y:S02]  /*2270*/  IMAD R23, R14, R21, RZ ;  /* 0x000000150e177224 */ /* 0x001fe400078e02ff */
[----:B------:R-:W-:Y:S01]  /*2280*/  IMAD.MOV.U32 R14, RZ, RZ, R24 ;  /* 0x000000ffff0e7224 */ /* 0x000fe200078e0018 */
[----:B------:R-:W-:Y:S01]  /*2290*/  IABS R24, R15 ;  /* 0x0000000f00187213 */ /* 0x000fe20000000000 */
[----:B------:R-:W-:Y:S02]  /*22a0*/  IMAD.HI.U32 R11, R11, R23, R10 ;  /* 0x000000170b0b7227 */ /* 0x000fe400078e000a */
[----:B------:R-:W0:Y:S01]  /*22b0*/  I2F.RP R22, R14 ;  /* 0x0000000e00167306 */ /* 0x000e220000209400 */
[----:B------:R-:W-:-:S03]  /*22c0*/  IADD3 R10, PT, PT, RZ, -R24, RZ ;  /* 0x80000018ff0a7210 */ /* 0x000fc60007ffe0ff */
        /* <DEDUP_REMOVED lines=9> */
[----:B------:R-:W-:-:S03]  /*2360*/  IABS R22, R19 ;  /* 0x0000001300167213 */ /* 0x000fc60000000000 */
[----:B------:R0:W1:Y:S08]  /*2370*/  F2I.FTZ.U32.TRUNC.NTZ R11, R10 ;  /* 0x0000000a000b7305 */ /* 0x000070000021f000 */
[----:B------:R-:W-:Y:S01]  /*2380*/  @P1 VIADD R23, R23, 0x1 ;  /* 0x0000000117171836 */ /* 0x000fe20000000000 */
[----:B0-----:R-:W-:-:S03]  /*2390*/  MOV R10, RZ ;  /* 0x000000ff000a7202 */ /* 0x001fc60000000f00 */
[----:B------:R-:W-:Y:S02]  /*23a0*/  IMAD.MOV.U32 R18, RZ, RZ, R23 ;  /* 0x000000ffff127224 */ /* 0x000fe400078e0017 */
[----:B------:R-:W-:Y:S01]  /*23b0*/  IMAD.MOV R23, RZ, RZ, -R22 ;  /* 0x000000ffff177224 */ /* 0x000fe200078e0a16 */
[----:B-1----:R-:W-:Y:S01]  /*23c0*/  IADD3 R21, PT, PT, RZ, -R11, RZ ;  /* 0x8000000bff157210 */ /* 0x002fe20007ffe0ff */
[----:B------:R-:W-:Y:S01]  /*23d0*/  @!P2 IMAD.MOV R18, RZ, RZ, -R18 ;  /* 0x000000ffff12a224 */ /* 0x000fe200078e0a12 */
[----:B------:R-:W-:-:S03]  /*23e0*/  @!P0 LOP3.LUT R18, RZ, R15, RZ, 0x33, !PT ;  /* 0x0000000fff128212 */ /* 0x000fc600078e33ff */
[----:B------:R-:W-:Y:S01]  /*23f0*/  IMAD R15, R21, R14, RZ ;  /* 0x0000000e150f7224 */ /* 0x000fe200078e02ff */
[----:B------:R-:W-:Y:S02]  /*2400*/  IABS R20, R18 ;  /* 0x0000001200147213 */ /* 0x000fe40000000000 */
[----:B------:R-:W-:Y:S01]  /*2410*/  ISETP.GE.AND P2, PT, R18, RZ, PT ;  /* 0x000000ff1200720c */ /* 0x000fe20003f46270 */
        /* <DEDUP_REMOVED lines=42> */
[----:B------:R-:W-:Y:S02]  /*26c0*/  @P1 VIADD R23, R23, 0x1 ;  /* 0x0000000117171836 */ /* 0x000fe40000000000 */
[----:B0-----:R-:W-:-:S02]  /*26d0*/  HFMA2 R10, -RZ, RZ, 0, 0 ;  /* 0x00000000ff0a7431 */ /* 0x001fc400000001ff */
        /* <DEDUP_REMOVED lines=127> */
[----:B------:R-:W-:Y:S01]  /*2ed0*/  VIADD R3, R3, 0xfffffff8 ;  /* 0xfffffff803037836 */ /* 0x000fe20000000000 */
        /* <DEDUP_REMOVED lines=49> */
[----:B------:R-:W-:-:S05]  /*31f0*/  IMAD.WIDE.U32 R10, R3, 0x4, R4 ;  /* 0x00000004030a7825 */ /* 0x000fca00078e0004 */
[----:B------:R-:W3:Y:S01]  /*3200*/  LDG.E R19, desc[UR6][R10.64] ;  /* 0x000000060a137981 */ /* 0x000ee2000c1e1900 */
[-C--:B--2---:R-:W-:Y:S02]  /*3210*/  IABS R22, R21.reuse ;  /* 0x0000001500167213 */ /* 0x084fe40000000000 */
[-C--:B------:R-:W-:Y:S02]  /*3220*/  IABS R25, R21.reuse ;  /* 0x0000001500197213 */ /* 0x080fe40000000000 */
[----:B------:R-:W1:Y:S01]  /*3230*/  I2F.RP R24, R22 ;  /* 0x0000001600187306 */ /* 0x000e620000209400 */
[----:B------:R-:W-:Y:S02]  /*3240*/  LOP3.LUT R18, R18, R21, RZ, 0x3c, !PT ;  /* 0x0000001512127212 */ /* 0x000fe400078e3cff */
[----:B---3--:R-:W-:Y:S02]  /*3250*/  IABS R17, R19 ;  /* 0x0000001300117213 */ /* 0x008fe40000000000 */
[----:B------:R-:W-:-:S03]  /*3260*/  ISETP.GE.AND P2, PT, R18, RZ, PT ;  /* 0x000000ff1200720c */ /* 0x000fc60003f46270 */
[----:B------:R-:W2:Y:S08]  /*3270*/  I2F.RP R16, R17 ;  /* 0x0000001100107306 */ /* 0x000eb00000209400 */
[----:B-1----:R-:W1:Y:S08]  /*3280*/  MUFU.RCP R24, R24 ;  /* 0x0000001800187308 */ /* 0x002e700000001000 */
[----:B--2---:R-:W-:Y:S01]  /*3290*/  MUFU.RCP R16, R16 ;  /* 0x0000001000107308 */ /* 0x004fe20000001000 */
[----:B-1----:R-:W-:-:S07]  /*32a0*/  VIADD R14, R24, 0xffffffe ;  /* 0x0ffffffe180e7836 */ /* 0x002fce0000000000 */
[----:B------:R1:W0:Y:S02]  /*32b0*/  F2I.FTZ.U32.TRUNC.NTZ R15, R14 ;  /* 0x0000000e000f7305 */ /* 0x000224000021f000 */
[----:B-1----:R-:W-:Y:S01]  /*32c0*/  IMAD.MOV.U32 R14, RZ, RZ, RZ ;  /* 0x000000ffff0e7224 */ /* 0x002fe200078e00ff */
[----:B0-----:R-:W-:-:S05]  /*32d0*/  IADD3 R23, PT, PT, RZ, -R15, RZ ;  /* 0x8000000fff177210 */ /* 0x001fca0007ffe0ff */
[----:B------:R-:W-:-:S04]  /*32e0*/  IMAD R23, R23, R22, RZ ;  /* 0x0000001617177224 */ /* 0x000fc800078e02ff */
[----:B------:R-:W-:-:S04]  /*32f0*/  IMAD.HI.U32 R15, R15, R23, R14 ;  /* 0x000000170f0f7227 */ /* 0x000fc800078e000e */
[----:B------:R-:W-:Y:S02]  /*3300*/  IMAD.MOV R14, RZ, RZ, -R25 ;  /* 0x000000ffff0e7224 */ /* 0x000fe400078e0a19 */
[----:B------:R-:W-:-:S04]  /*3310*/  IMAD.HI.U32 R23, R15, R20, RZ ;  /* 0x000000140f177227 */ /* 0x000fc800078e00ff */
[----:B------:R-:W-:Y:S01]  /*3320*/  IMAD R15, R23, R14, R20 ;  /* 0x0000000e170f7224 */ /* 0x000fe200078e0214 */
[----:B------:R-:W-:Y:S01]  /*3330*/  IABS R20, R19 ;  /* 0x0000001300147213 */ /* 0x000fe20000000000 */
[----:B------:R-:W-:-:S03]  /*3340*/  VIADD R14, R16, 0xffffffe ;  /* 0x0ffffffe100e7836 */ /* 0x000fc60000000000 */
[----:B------:R-:W-:Y:S01]  /*3350*/  ISETP.GT.U32.AND P0, PT, R22, R15, PT ;  /* 0x0000000f1600720c */ /* 0x000fe20003f04070 */
[----:B------:R-:W-:-:S12]  /*3360*/  IMAD.MOV R20, RZ, RZ, -R20 ;  /* 0x000000ffff147224 */ /* 0x000fd800078e0a14 */
[-C--:B------:R-:W-:Y:S01]  /*3370*/  @!P0 IADD3 R15, PT, PT, R15, -R22.reuse, RZ ;  /* 0x800000160f0f8210 */ /* 0x080fe20007ffe0ff */
[----:B------:R-:W-:Y:S01]  /*3380*/  @!P0 VIADD R23, R23, 0x1 ;  /* 0x0000000117178836 */ /* 0x000fe20000000000 */
[----:B------:R-:W-:Y:S02]  /*3390*/  ISETP.NE.AND P0, PT, R21, RZ, PT ;  /* 0x000000ff1500720c */ /* 0x000fe40003f05270 */
[----:B------:R-:W-:Y:S02]  /*33a0*/  ISETP.GE.U32.AND P1, PT, R15, R22, PT ;  /* 0x000000160f00720c */ /* 0x000fe40003f26070 */
[----:B------:R0:W1:Y:S02]  /*33b0*/  F2I.FTZ.U32.TRUNC.NTZ R15, R14 ;  /* 0x0000000e000f7305 */ /* 0x000064000021f000 */
[----:B0-----:R-:W-:-:S09]  /*33c0*/  IMAD.MOV.U32 R14, RZ, RZ, RZ ;  /* 0x000000ffff0e7224 */ /* 0x001fd200078e00ff */
[----:B------:R-:W-:Y:S01]  /*33d0*/  @P1 IADD3 R23, PT, PT, R23, 0x1, RZ ;  /* 0x0000000117171810 */ /* 0x000fe20007ffe0ff */
[----:B-1----:R-:W-:-:S04]  /*33e0*/  IMAD.MOV R18, RZ, RZ, -R15 ;  /* 0x000000ffff127224 */ /* 0x002fc800078e0a0f */
[----:B------:R-:W-:-:S05]  /*33f0*/  IMAD.MOV.U32 R16, RZ, RZ, R23 ;  /* 0x000000ffff107224 */ /* 0x000fca00078e0017 */
[----:B------:R-:W-:Y:S02]  /*3400*/  @!P2 IADD3 R16, PT, PT, -R16, RZ, RZ ;  /* 0x000000ff1010a210 */ /* 0x000fe40007ffe1ff */
[----:B------:R-:W-:Y:S01]  /*3410*/  @!P0 LOP3.LUT R16, RZ, R21, RZ, 0x33, !PT ;  /* 0x00000015ff108212 */ /* 0x000fe200078e33ff */
[----:B------:R-:W-:-:S03]  /*3420*/  IMAD R21, R18, R17, RZ ;  /* 0x0000001112157224 */ /* 0x000fc600078e02ff */
[----:B------:R-:W-:Y:S01]  /*3430*/  IABS R18, R16 ;  /* 0x0000001000127213 */ /* 0x000fe20000000000 */
[----:B------:R-:W-:Y:S01]  /*3440*/  IMAD.HI.U32 R15, R15, R21, R14 ;  /* 0x000000150f0f7227 */ /* 0x000fe200078e000e */
[----:B------:R-:W-:Y:S02]  /*3450*/  ISETP.GE.AND P2, PT, R16, RZ, PT ;  /* 0x000000ff1000720c */ /* 0x000fe40003f46270 */
[----:B------:R-:W-:Y:S01]  /*3460*/  MOV R14, R18 ;  /* 0x00000012000e7202 */ /* 0x000fe20000000f00 */
[----:B------:R-:W-:-:S04]  /*3470*/  IMAD.MOV.U32 R18, RZ, RZ, R20 ;  /* 0x000000ffff127224 */ /* 0x000fc800078e0014 */
[----:B------:R-:W-:-:S04]  /*3480*/  IMAD.HI.U32 R15, R15, R14, RZ ;  /* 0x0000000e0f0f7227 */ /* 0x000fc800078e00ff */
[----:B------:R-:W-:-:S05]  /*3490*/  IMAD R15, R15, R18, R14 ;  /* 0x000000120f0f7224 */ /* 0x000fca00078e020e */
[----:B------:R-:W-:-:S13]  /*34a0*/  ISETP.GT.U32.AND P0, PT, R17, R15, PT ;  /* 0x0000000f1100720c */ /* 0x000fda0003f04070 */
[----:B------:R-:W-:Y:S01]  /*34b0*/  @!P0 IMAD.IADD R15, R15, 0x1, -R17 ;  /* 0x000000010f0f8824 */ /* 0x000fe200078e0a11 */
[----:B------:R-:W-:-:S04]  /*34c0*/  ISETP.NE.AND P0, PT, R19, RZ, PT ;  /* 0x000000ff1300720c */ /* 0x000fc80003f05270 */
[----:B------:R-:W-:-:S13]  /*34d0*/  ISETP.GT.U32.AND P1, PT, R17, R15, PT ;  /* 0x0000000f1100720c */ /* 0x000fda0003f24070 */
[----:B------:R-:W-:-:S05]  /*34e0*/  @!P1 IADD3 R15, PT, PT, R15, -R17, RZ ;  /* 0x800000110f0f9210 */ /* 0x000fca0007ffe0ff */
[----:B------:R-:W-:Y:S01]  /*34f0*/  @!P2 IMAD.MOV R15, RZ, RZ, -R15 ;  /* 0x000000ffff0fa224 */ /* 0x000fe200078e0a0f */
[----:B------:R-:W-:-:S05]  /*3500*/  @!P0 LOP3.LUT R15, RZ, R19, RZ, 0x33, !PT ;  /* 0x00000013ff0f8212 */ /* 0x000fca00078e33ff */
[----:B------:R0:W-:Y:S04]  /*3510*/  STG.E desc[UR6][R8.64+-0x20], R15 ;  /* 0xffffe00f08007986 */ /* 0x0001e8000c101906 */
[----:B------:R-:W2:Y:S01]  /*3520*/  LDG.E R11, desc[UR6][R10.64] ;  /* 0x000000060a0b7981 */ /* 0x000ea2000c1e1900 */
[----:B------:R-:W-:Y:S01]  /*3530*/  UIADD3 UR4, UPT, UPT, UR4, 0x8, URZ ;  /* 0x0000000804047890 */ /* 0x000fe2000fffe0ff */
[-C--:B--2---:R-:W-:Y:S02]  /*3540*/  IABS R21, R11.reuse ;  /* 0x0000000b00157213 */ /* 0x084fe40000000000 */
[-C--:B0-----:R-:W-:Y:S02]  /*3550*/  IABS R8, R11.reuse ;  /* 0x0000000b00087213 */ /* 0x081fe40000000000 */
[----:B------:R-:W0:Y:S01]  /*3560*/  I2F.RP R17, R21 ;  /* 0x0000001500117306 */ /* 0x000e220000209400 */
[----:B------:R-:W-:-:S02]  /*3570*/  LOP3.LUT R16, R16, R11, RZ, 0x3c, !PT ;  /* 0x0000000b10107212 */ /* 0x000fc400078e3cff */
[----:B------:R-:W-:Y:S02]  /*3580*/  IMAD.MOV R9, RZ, RZ, -R8 ;  /* 0x000000ffff097224 */ /* 0x000fe400078e0a08 */
[----:B------:R-:W-:-:S03]  /*3590*/  ISETP.GE.AND P2, PT, R16, RZ, PT ;  /* 0x000000ff1000720c */ /* 0x000fc60003f46270 */
[----:B0-----:R-:W0:Y:S02]  /*35a0*/  MUFU.RCP R17, R17 ;  /* 0x0000001100117308 */ /* 0x001e240000001000 */
[----:B0-----:R-:W-:-:S06]  /*35b0*/  VIADD R18, R17, 0xffffffe ;  /* 0x0ffffffe11127836 */ /* 0x001fcc0000000000 */
[----:B------:R0:W1:Y:S02]  /*35c0*/  F2I.FTZ.U32.TRUNC.NTZ R19, R18 ;  /* 0x0000001200137305 */ /* 0x000064000021f000 */
[----:B0-----:R-:W-:Y:S01]  /*35d0*/  IMAD.MOV.U32 R18, RZ, RZ, RZ ;  /* 0x000000ffff127224 */ /* 0x001fe200078e00ff */
[----:B-1----:R-:W-:-:S05]  /*35e0*/  IADD3 R20, PT, PT, RZ, -R19, RZ ;  /* 0x80000013ff147210 */ /* 0x002fca0007ffe0ff */
[----:B------:R-:W-:-:S04]  /*35f0*/  IMAD R23, R20, R21, RZ ;  /* 0x0000001514177224 */ /* 0x000fc800078e02ff */
[----:B------:R-:W-:-:S06]  /*3600*/  IMAD.HI.U32 R19, R19, R23, R18 ;  /* 0x0000001713137227 */ /* 0x000fcc00078e0012 */
[----:B------:R-:W-:-:S04]  /*3610*/  IMAD.HI.U32 R10, R19, R14, RZ ;  /* 0x0000000e130a7227 */ /* 0x000fc800078e00ff */
[----:B------:R-:W-:-:S05]  /*3620*/  IMAD R14, R10, R9, R14 ;  /* 0x000000090a0e7224 */ /* 0x000fca00078e020e */
[----:B------:R-:W-:-:S13]  /*3630*/  ISETP.GT.U32.AND P0, PT, R21, R14, PT ;  /* 0x0000000e1500720c */ /* 0x000fda0003f04070 */
[-C--:B------:R-:W-:Y:S01]  /*3640*/  @!P0 IADD3 R14, PT, PT, R14, -R21.reuse, RZ ;  /* 0x800000150e0e8210 */ /* 0x080fe20007ffe0ff */
[----:B------:R-:W-:Y:S01]  /*3650*/  @!P0 VIADD R10, R10, 0x1 ;  /* 0x000000010a0a8836 */ /* 0x000fe20000000000 */
[----:B------:R-:W-:Y:S02]  /*3660*/  ISETP.NE.AND P0, PT, R11, RZ, PT ;  /* 0x000000ff0b00720c */ /* 0x000fe40003f05270 */
[----:B------:R-:W-:-:S13]  /*3670*/  ISETP.GE.U32.AND P1, PT, R14, R21, PT ;  /* 0x000000150e00720c */ /* 0x000fda0003f26070 */
[----:B------:R-:W-:Y:S01]  /*3680*/  @P1 VIADD R10, R10, 0x1 ;  /* 0x000000010a0a1836 */ /* 0x000fe20000000000 */
[----:B------:R-:W-:-:S04]  /*3690*/  ISETP.NE.AND P1, PT, R7, UR4, PT ;  /* 0x0000000407007c0c */ /* 0x000fc8000bf25270 */
[----:B------:R-:W-:Y:S02]  /*36a0*/  @!P2 IADD3 R10, PT, PT, -R10, RZ, RZ ;  /* 0x000000ff0a0aa210 */ /* 0x000fe40007ffe1ff */
[----:B------:R-:W-:-:S07]  /*36b0*/  @!P0 LOP3.LUT R10, RZ, R11, RZ, 0x33, !PT ;  /* 0x0000000bff0a8212 */ /* 0x000fce00078e33ff */
[----:B------:R-:W-:Y:S05]  /*36c0*/  @P1 BRA `(.L_x_4) ;  /* 0xffffffe4006c1947 */ /* 0x000fea000383ffff */
.L_x_3:
[----:B------:R-:W-:-:S13]  /*36d0*/  ISETP.NE.AND P0, PT, R13, RZ, PT ;  /* 0x000000ff0d00720c */ /* 0x000fda0003f05270 */
[----:B------:R-:W-:Y:S05]  /*36e0*/  @!P0 BRA `(.L_x_5) ;  /* 0x0000001400e08947 */ /* 0x000fea0003800000 */
[----:B------:R-:W1:Y:S01]  /*36f0*/  LDCU UR4, c[0x0][0x3a0] ;  /* 0x00007400ff0477ac */ /* 0x000e620008000800 */
[----:B------:R-:W-:Y:S01]  /*3700*/  ISETP.GE.U32.AND P1, PT, R13, 0x4, PT ;  /* 0x000000040d00780c */ /* 0x000fe20003f26070 */
[----:B-1----:R-:W-:-:S04]  /*3710*/  ULOP3.LUT UR5, UR4, 0x3, URZ, 0xc0, !UPT ;  /* 0x0000000304057892 */ /* 0x002fc8000f8ec0ff */
[----:B------:R-:W-:-:S08]  /*3720*/  UISETP.NE.AND UP0, UPT, UR5, URZ, UPT ;  /* 0x000000ff0500728c */ /* 0x000fd0000bf05270 */
        /* <DEDUP_REMOVED lines=12> */
[----:B0-----:R-:W-:-:S06]  /*37f0*/  VIADD R4, R8, 0xffffffe ;  /* 0x0ffffffe08047836 */ /* 0x001fcc0000000000 */
[----:B------:R0:W1:Y:S02]  /*3800*/  F2I.FTZ.U32.TRUNC.NTZ R5, R4 ;  /* 0x0000000400057305 */ /* 0x000064000021f000 */
[----:B0-----:R-:W-:Y:S01]  /*3810*/  IMAD.MOV.U32 R4, RZ, RZ, RZ ;  /* 0x000000ffff047224 */ /* 0x001fe200078e00ff */
[----:B-1----:R-:W-:-:S05]  /*3820*/  IADD3 R14, PT, PT, RZ, -R5, RZ ;  /* 0x80000005ff0e7210 */ /* 0x002fca0007ffe0ff */
[----:B------:R-:W-:-:S04]  /*3830*/  IMAD R15, R14, R9, RZ ;  /* 0x000000090e0f7224 */ /* 0x000fc800078e02ff */
[----:B------:R-:W-:-:S04]  /*3840*/  IMAD.HI.U32 R14, R5, R15, R4 ;  /* 0x0000000f050e7227 */ /* 0x000fc800078e0004 */
[----:B------:R-:W-:Y:S02]  /*3850*/  IMAD.MOV R5, RZ, RZ, -R19 ;  /* 0x000000ffff057224 */ /* 0x000fe400078e0a13 */
        /* <DEDUP_REMOVED lines=11> */
[C---:B--2---:R-:W-:Y:S02]  /*3910*/  LEA R4, P3, R8.reuse, UR8, 0x2 ;  /* 0x0000000808047c11 */ /* 0x044fe4000f8610ff */
        /* <DEDUP_REMOVED lines=12> */
[-C--:B---3--:R-:W-:Y:S02]  /*39e0*/  IABS R16, R18.reuse ;  /* 0x0000001200107213 */ /* 0x088fe40000000000 */
[----:B------:R-:W-:-:S02]  /*39f0*/  IABS R10, R18 ;  /* 0x00000012000a7213 */ /* 0x000fc40000000000 */
        /* <DEDUP_REMOVED lines=20> */
[----:B0-----:R-:W-:Y:S02]  /*3b40*/  IMAD.MOV R15, RZ, RZ, -R11 ;  /* 0x000000ffff0f7224 */ /* 0x001fe400078e0a0b */
[----:B------:R-:W-:Y:S02]  /*3b50*/  IMAD.MOV R14, RZ, RZ, -R10 ;  /* 0x000000ffff0e7224 */ /* 0x000fe400078e0a0a */
[----:B------:R-:W-:Y:S02]  /*3b60*/  IMAD R15, R15, R16, RZ ;  /* 0x000000100f0f7224 */ /* 0x000fe400078e02ff */
[----:B------:R-:W-:-:S04]  /*3b70*/  IMAD.MOV.U32 R10, RZ, RZ, RZ ;  /* 0x000000ffff0a7224 */ /* 0x000fc800078e00ff */
[----:B------:R-:W-:Y:S01]  /*3b80*/  IMAD.HI.U32 R10, R11, R15, R10 ;  /* 0x0000000f0b0a7227 */ /* 0x000fe200078e000a */
[----:B------:R-:W-:Y:S02]  /*3b90*/  MOV R11, R14 ;  /* 0x0000000e000b7202 */ /* 0x000fe40000000f00 */
[----:B------:R-:W-:-:S05]  /*3ba0*/  @P1 IADD3 R20, PT, PT, R20, 0x1, RZ ;  /* 0x0000000114141810 */ /* 0x000fca0007ffe0ff */
[----:B------:R-:W-:-:S05]  /*3bb0*/  IMAD.MOV.U32 R19, RZ, RZ, R20 ;  /* 0x000000ffff137224 */ /* 0x000fca00078e0014 */
[----:B------:R-:W-:Y:S02]  /*3bc0*/  @!P2 IADD3 R19, PT, PT, -R19, RZ, RZ ;  /* 0x000000ff1313a210 */ /* 0x000fe40007ffe1ff */
[----:B------:R-:W-:-:S04]  /*3bd0*/  @!P3 LOP3.LUT R19, RZ, R17, RZ, 0x33, !PT ;  /* 0x00000011ff13b212 */ /* 0x000fc800078e33ff */
        /* <DEDUP_REMOVED lines=17> */
[----:B------:R-:W-:-:S05]  /*3cf0*/  IADD3 R3, PT, PT, R3, -0x4, RZ ;  /* 0xfffffffc03037810 */ /* 0x000fca0007ffe0ff */
[----:B------:R-:W-:Y:S01]  /*3d00*/  IMAD.WIDE.U32 R6, R3, 0x4, R6 ;  /* 0x0000000403067825 */ /* 0x000fe200078e0006 */
        /* <DEDUP_REMOVED lines=13> */
[----:B------:R-:W-:-:S04]  /*3de0*/  IMAD R9, R9, R20, RZ ;  /* 0x0000001409097224 */ /* 0x000fc800078e02ff */
[----:B------:R-:W-:Y:S01]  /*3df0*/  IMAD.HI.U32 R22, R15, R9, R14 ;  /* 0x000000090f167227 */ /* 0x000fe200078e000e */
[----:B------:R-:W-:-:S05]  /*3e00*/  IADD3 R9, PT, PT, RZ, -R23, RZ ;  /* 0x80000017ff097210 */ /* 0x000fca0007ffe0ff */
[----:B------:R-:W-:-:S04]  /*3e10*/  IMAD.HI.U32 R14, R22, R17, RZ ;  /* 0x00000011160e7227 */ /* 0x000fc800078e00ff */
[----:B------:R-:W-:Y:S02]  /*3e20*/  IMAD R17, R14, R9, R17 ;  /* 0x000000090e117224 */ /* 0x000fe400078e0211 */
[----:B------:R-:W-:-:S03]  /*3e30*/  VIADD R9, R21, 0xffffffe ;  /* 0x0ffffffe15097836 */ /* 0x000fc60000000000 */
[----:B------:R-:W-:-:S03]  /*3e40*/  ISETP.GT.U32.AND P3, PT, R20, R17, PT ;  /* 0x000000111400720c */ /* 0x000fc60003f64070 */
[----:B------:R-:W0:Y:S10]  /*3e50*/  F2I.FTZ.U32.TRUNC.NTZ R9, R9 ;  /* 0x0000000900097305 */ /* 0x000e34000021f000 */
[----:B------:R-:W-:Y:S01]  /*3e60*/  @!P3 IMAD.IADD R17, R17, 0x1, -R20 ;  /* 0x000000011111b824 */ /* 0x000fe200078e0a14 */
[----:B------:R-:W-:-:S02]  /*3e70*/  @!P3 IADD3 R14, PT, PT, R14, 0x1, RZ ;  /* 0x000000010e0eb810 */ /* 0x000fc40007ffe0ff */
[----:B------:R-:W-:Y:S02]  /*3e80*/  ISETP.NE.AND P3, PT, R8, RZ, PT ;  /* 0x000000ff0800720c */ /* 0x000fe40003f65270 */
[----:B------:R-:W-:Y:S01]  /*3e90*/  ISETP.GE.U32.AND P1, PT, R17, R20, PT ;  /* 0x000000141100720c */ /* 0x000fe20003f26070 */
[----:B0-----:R-:W-:-:S04]  /*3ea0*/  IMAD.MOV R15, RZ, RZ, -R9 ;  /* 0x000000ffff0f7224 */ /* 0x001fc800078e0a09 */
[----:B------:R-:W-:-:S08]  /*3eb0*/  IMAD R15, R15, R18, RZ ;  /* 0x000000120f0f7224 */ /* 0x000fd000078e02ff */
[----:B------:R-:W-:-:S05]  /*3ec0*/  @P1 VIADD R14, R14, 0x1 ;  /* 0x000000010e0e1836 */ /* 0x000fca0000000000 */
        /* <DEDUP_REMOVED lines=8> */
[----:B------:R-:W-:-:S03]  /*3f50*/  MOV R8, R17 ;  /* 0x0000001100087202 */ /* 0x000fc60000000f00 */
        /* <DEDUP_REMOVED lines=12> */
[----:B------:R-:W2:Y:S04]  /*4020*/  LDG.E R11, desc[UR6][R10.64] ;  /* 0x000000060a0b7981 */ /* 0x000ea8000c1e1900 */
[----:B------:R-:W3:Y:S01]  /*4030*/  LDG.E R9, desc[UR6][R6.64] ;  /* 0x0000000606097981 */ /* 0x000ee2000c1e1900 */
[-C--:B--2---:R-:W-:Y:S02]  /*4040*/  IABS R15, R11.reuse ;  /* 0x0000000b000f7213 */ /* 0x084fe40000000000 */
[----:B------:R-:W-:-:S02]  /*4050*/  LOP3.LUT R14, R14, R11, RZ, 0x3c, !PT ;  /* 0x0000000b0e0e7212 */ /* 0x000fc400078e3cff */
[----:B------:R-:W1:Y:S01]  /*4060*/  I2F.RP R18, R15 ;  /* 0x0000000f00127306 */ /* 0x000e620000209400 */
[-C--:B---3--:R-:W-:Y:S02]  /*4070*/  IABS R10, R9.reuse ;  /* 0x00000009000a7213 */ /* 0x088fe40000000000 */
[----:B------:R-:W-:Y:S02]  /*4080*/  ISETP.GE.AND P2, PT, R14, RZ, PT ;  /* 0x000000ff0e00720c */ /* 0x000fe40003f46270 */
[----:B------:R-:W-:-:S03]  /*4090*/  IABS R14, R9 ;  /* 0x00000009000e7213 */ /* 0x000fc60000000000 */
[----:B0-----:R-:W0:Y:S08]  /*40a0*/  I2F.RP R19, R10 ;  /* 0x0000000a00137306 */ /* 0x001e300000209400 */
[----:B-1----:R-:W1:Y:S08]  /*40b0*/  MUFU.RCP R18, R18 ;  /* 0x0000001200127308 */ /* 0x002e700000001000 */
[----:B0-----:R-:W-:Y:S01]  /*40c0*/  MUFU.RCP R19, R19 ;  /* 0x0000001300137308 */ /* 0x001fe20000001000 */
[----:B-1----:R-:W-:-:S07]  /*40d0*/  VIADD R16, R18, 0xffffffe ;  /* 0x0ffffffe12107836 */ /* 0x002fce0000000000 */
[----:B------:R0:W1:Y:S02]  /*40e0*/  F2I.FTZ.U32.TRUNC.NTZ R17, R16 ;  /* 0x0000001000117305 */ /* 0x000064000021f000 */
[----:B0-----:R-:W-:Y:S02]  /*40f0*/  HFMA2 R16, -RZ, RZ, 0, 0 ;  /* 0x00000000ff107431 */ /* 0x001fe400000001ff */
        /* <DEDUP_REMOVED lines=8> */
[----:B------:R-:W-:-:S13]  /*4180*/  ISETP.GT.U32.AND P3, PT, R15, R8, PT ;  /* 0x000000080f00720c */ /* 0x000fda0003f64070 */
[----:B------:R-:W-:Y:S02]  /*4190*/  @!P3 IMAD.IADD R8, R8, 0x1, -R15 ;  /* 0x000000010808b824 */ /* 0x000fe400078e0a0f */
[----:B------:R-:W-:Y:S01]  /*41a0*/  @!P3 VIADD R17, R17, 0x1 ;  /* 0x000000011111b836 */ /* 0x000fe20000000000 */
[----:B------:R-:W-:Y:S02]  /*41b0*/  ISETP.NE.AND P3, PT, R11, RZ, PT ;  /* 0x000000ff0b00720c */ /* 0x000fe40003f65270 */
[----:B------:R-:W-:Y:S02]  /*41c0*/  ISETP.GE.U32.AND P1, PT, R8, R15, PT ;  /* 0x0000000f0800720c */ /* 0x000fe40003f26070 */
[----:B------:R-:W0:Y:S11]  /*41d0*/  F2I.FTZ.U32.TRUNC.NTZ R15, R16 ;  /* 0x00000010000f7305 */ /* 0x000e36000021f000 */
[----:B------:R-:W-:-:S05]  /*41e0*/  @P1 VIADD R17, R17, 0x1 ;  /* 0x0000000111111836 */ /* 0x000fca0000000000 */
[----:B------:R-:W-:Y:S01]  /*41f0*/  MOV R8, R17 ;  /* 0x0000001100087202 */ /* 0x000fe20000000f00 */
[----:B0-----:R-:W-:-:S04]  /*4200*/  IMAD.MOV R17, RZ, RZ, -R15 ;  /* 0x000000ffff117224 */ /* 0x001fc800078e0a0f */
[----:B------:R-:W-:Y:S01]  /*4210*/  @!P2 IMAD.MOV R8, RZ, RZ, -R8 ;  /* 0x000000ffff08a224 */ /* 0x000fe200078e0a08 */
[----:B------:R-:W-:Y:S01]  /*4220*/  @!P3 LOP3.LUT R8, RZ, R11, RZ, 0x33, !PT ;  /* 0x0000000bff08b212 */ /* 0x000fe200078e33ff */
[----:B------:R-:W-:Y:S01]  /*4230*/  IMAD R11, R17, R10, RZ ;  /* 0x0000000a110b7224 */ /* 0x000fe200078e02ff */
[----:B------:R-:W-:Y:S01]  /*4240*/  IADD3 R17, PT, PT, RZ, -R14, RZ ;  /* 0x8000000eff117210 */ /* 0x000fe20007ffe0ff */
[----:B------:R-:W-:Y:S01]  /*4250*/  IMAD.MOV.U32 R14, RZ, RZ, RZ ;  /* 0x000000ffff0e7224 */ /* 0x000fe200078e00ff */
[----:B------:R-:W-:Y:S02]  /*4260*/  IABS R16, R8 ;  /* 0x0000000800107213 */ /* 0x000fe40000000000 */
[----:B------:R-:W-:Y:S01]  /*4270*/  ISETP.GE.AND P3, PT, R8, RZ, PT ;  /* 0x000000ff0800720c */ /* 0x000fe20003f66270 */
[----:B------:R-:W-:Y:S01]  /*4280*/  IMAD.HI.U32 R14, R15, R11, R14 ;  /* 0x0000000b0f0e7227 */ /* 0x000fe200078e000e */
[----:B------:R-:W-:-:S03]  /*4290*/  MOV R15, R17 ;  /* 0x00000011000f7202 */ /* 0x000fc60000000f00 */
[----:B------:R-:W-:-:S04]  /*42a0*/  IMAD.MOV.U32 R11, RZ, RZ, R16 ;  /* 0x000000ffff0b7224 */ /* 0x000fc800078e0010 */
        /* <DEDUP_REMOVED lines=11> */
[----:B------:R-:W2:Y:S02]  /*4360*/  LDG.E R7, desc[UR6][R6.64] ;  /* 0x0000000606077981 */ /* 0x000ea4000c1e1900 */
        /* <DEDUP_REMOVED lines=20> */
[----:B------:R-:W-:-:S05]  /*44b0*/  @P1 VIADD R4, R4, 0x1 ;  /* 0x0000000104041836 */ /* 0x000fca0000000000 */
[----:B------:R-:W-:Y:S02]  /*44c0*/  @!P2 IADD3 R4, PT, PT, -R4, RZ, RZ ;  /* 0x000000ff0404a210 */ /* 0x000fe40007ffe1ff */
[----:B------:R-:W-:-:S05]  /*44d0*/  @!P3 LOP3.LUT R4, RZ, R7, RZ, 0x33, !PT ;  /* 0x00000007ff04b212 */ /* 0x000fca00078e33ff */
[----:B------:R-:W-:-:S07]  /*44e0*/  IMAD.MOV.U32 R10, RZ, RZ, R4 ;  /* 0x000000ffff0a7224 */ /* 0x000fce00078e0004 */
.L_x_6:
[----:B------:R-:W-:Y:S05]  /*44f0*/  BRA.U !UP0, `(.L_x_5) ;  /* 0x00000009085c7547 */ /* 0x000fea000b800000 */
[----:B------:R-:W-:Y:S02]  /*4500*/  UISETP.NE.AND UP0, UPT, UR5, 0x1, UPT ;  /* 0x000000010500788c */ /* 0x000fe4000bf05270 */
[----:B------:R-:W-:-:S04]  /*4510*/  ULOP3.LUT UR4, UR4, 0x1, URZ, 0xc0, !UPT ;  /* 0x0000000104047892 */ /* 0x000fc8000f8ec0ff */
[----:B------:R-:W-:-:S03]  /*4520*/  UISETP.NE.U32.AND UP1, UPT, UR4, 0x1, UPT ;  /* 0x000000010400788c */ /* 0x000fc6000bf25070 */
[----:B------:R-:W-:Y:S08]  /*4530*/  BRA.U !UP0, `(.L_x_7) ;  /* 0x0000000508c07547 */ /* 0x000ff0000b800000 */
        /* <DEDUP_REMOVED lines=11> */
[----:B0-----:R-:W-:-:S06]  /*45f0*/  IADD3 R4, PT, PT, R14, 0xffffffe, RZ ;  /* 0x0ffffffe0e047810 */ /* 0x001fcc0007ffe0ff */
[----:B------:R0:W1:Y:S02]  /*4600*/  F2I.FTZ.U32.TRUNC.NTZ R5, R4 ;  /* 0x0000000400057305 */ /* 0x000064000021f000 */
[----:B0-----:R-:W-:Y:S02]  /*4610*/  IMAD.MOV.U32 R4, RZ, RZ, RZ ;  /* 0x000000ffff047224 */ /* 0x001fe400078e00ff */
[----:B-1----:R-:W-:-:S04]  /*4620*/  IMAD.MOV R16, RZ, RZ, -R5 ;  /* 0x000000ffff107224 */ /* 0x002fc800078e0a05 */
[----:B------:R-:W-:-:S04]  /*4630*/  IMAD R17, R16, R15, RZ ;  /* 0x0000000f10117224 */ /* 0x000fc800078e02ff */
[----:B------:R-:W-:Y:S01]  /*4640*/  IMAD.HI.U32 R16, R5, R17, R4 ;  /* 0x0000001105107227 */ /* 0x000fe200078e0004 */
[----:B------:R-:W-:-:S05]  /*4650*/  IADD3 R5, PT, PT, RZ, -R19, RZ ;  /* 0x80000013ff057210 */ /* 0x000fca0007ffe0ff */
[----:B------:R-:W-:-:S04]  /*4660*/  IMAD.HI.U32 R16, R16, R11, RZ ;  /* 0x0000000b10107227 */ /* 0x000fc800078e00ff */
[----:B------:R-:W-:Y:S01]  /*4670*/  IMAD R16, R16, R5, R11 ;  /* 0x0000000510107224 */ /* 0x000fe200078e020b */
[----:B------:R-:W-:-:S04]  /*4680*/  SHF.R.S32.HI R5, RZ, 0x1f, R3 ;  /* 0x0000001fff057819 */ /* 0x000fc80000011403 */
[----:B------:R-:W-:-:S13]  /*4690*/  ISETP.GT.U32.AND P1, PT, R15, R16, PT ;  /* 0x000000100f00720c */ /* 0x000fda0003f24070 */
[----:B------:R-:W-:Y:S01]  /*46a0*/  @!P1 IMAD.IADD R16, R16, 0x1, -R15 ;  /* 0x0000000110109824 */ /* 0x000fe200078e0a0f */
[----:B------:R-:W-:-:S04]  /*46b0*/  ISETP.NE.AND P1, PT, R18, RZ, PT ;  /* 0x000000ff1200720c */ /* 0x000fc80003f25270 */
[----:B------:R-:W-:-:S13]  /*46c0*/  ISETP.GT.U32.AND P3, PT, R15, R16, PT ;  /* 0x000000100f00720c */ /* 0x000fda0003f64070 */
[----:B------:R-:W-:Y:S01]  /*46d0*/  @!P3 IMAD.IADD R16, R16, 0x1, -R15 ;  /* 0x000000011010b824 */ /* 0x000fe200078e0a0f */
[----:B------:R-:W-:-:S04]  /*46e0*/  IADD3 R14, P3, PT, R0, R3, RZ ;  /* 0x00000003000e7210 */ /* 0x000fc80007f7e0ff */
[----:B------:R-:W-:Y:S02]  /*46f0*/  MOV R19, R16 ;  /* 0x0000001000137202 */ /* 0x000fe40000000f00 */
[----:B------:R-:W-:Y:S02]  /*4700*/  LEA.HI.X.SX32 R5, R0, R5, 0x1, P3 ;  /* 0x0000000500057211 */ /* 0x000fe400018f0eff */
[C---:B--2---:R-:W-:Y:S01]  /*4710*/  LEA R4, P3, R14.reuse, UR4, 0x2 ;  /* 0x000000040e047c11 */ /* 0x044fe2000f8610ff */
[----:B------:R-:W-:Y:S01]  /*4720*/  @!P2 IMAD.MOV R19, RZ, RZ, -R19 ;  /* 0x000000ffff13a224 */ /* 0x000fe200078e0a13 */
[----:B------:R-:W-:Y:S02]  /*4730*/  @!P1 LOP3.LUT R19, RZ, R18, RZ, 0x33, !PT ;  /* 0x00000012ff139212 */ /* 0x000fe400078e33ff */
[----:B------:R-:W-:-:S05]  /*4740*/  LEA.HI.X R5, R14, UR5, R5, 0x2, P3 ;  /* 0x000000050e057c11 */ /* 0x000fca00098f1405 */
        /* <DEDUP_REMOVED lines=31> */
[----:B0-----:R-:W-:Y:S02]  /*4940*/  IMAD.MOV R15, RZ, RZ, -R11 ;  /* 0x000000ffff0f7224 */ /* 0x001fe400078e0a0b */
[----:B------:R-:W-:Y:S02]  /*4950*/  IMAD.MOV R17, RZ, RZ, -R10 ;  /* 0x000000ffff117224 */ /* 0x000fe400078e0a0a */
[----:B------:R-:W-:-:S08]  /*4960*/  IMAD.MOV.U32 R10, RZ, RZ, RZ ;  /* 0x000000ffff0a7224 */ /* 0x000fd000078e00ff */
[----:B------:R-:W-:-:S05]  /*4970*/  @P1 VIADD R14, R14, 0x1 ;  /* 0x000000010e0e1836 */ /* 0x000fca0000000000 */
        /* <DEDUP_REMOVED lines=40> */
[----:B------:R-:W-:-:S05]  /*4c00*/  @P1 IADD3 R4, PT, PT, R4, 0x1, RZ ;  /* 0x0000000104041810 */ /* 0x000fca0007ffe0ff */
[----:B------:R-:W-:Y:S01]  /*4c10*/  @!P2 IMAD.MOV R4, RZ, RZ, -R4 ;  /* 0x000000ffff04a224 */ /* 0x000fe200078e0a04 */
[----:B------:R-:W-:-:S04]  /*4c20*/  @!P3 LOP3.LUT R4, RZ, R7, RZ, 0x33, !PT ;  /* 0x00000007ff04b212 */ /* 0x000fc800078e33ff */
[----:B------:R-:W-:-:S07]  /*4c30*/  MOV R10, R4 ;  /* 0x00000004000a7202 */ /* 0x000fce0000000f00 */
.L_x_7:
[----:B------:R-:W-:Y:S05]  /*4c40*/  BRA.U UP1, `(.L_x_5) ;  /* 0x0000000101887547 */ /* 0x000fea000b800000 */
[----:B------:R-:W1:Y:S01]  /*4c50*/  LDC.64 R6, c[0x0][0x388] ;  /* 0x0000e200ff067b82 */ /* 0x000e620000000a00 */
[----:B------:R-:W-:Y:S01]  /*4c60*/  VIADD R5, R3, 0xffffffff ;  /* 0xffffffff03057836 */ /* 0x000fe20000000000 */
[----:B------:R-:W-:Y:S01]  /*4c70*/  IABS R16, R10 ;  /* 0x0000000a00107213 */ /* 0x000fe20000000000 */
[----:B------:R-:W2:Y:S02]  /*4c80*/  LDCU.64 UR4, c[0x0][0x390] ;  /* 0x00007200ff0477ac */ /* 0x000ea40008000a00 */
[----:B-1----:R-:W-:-:S06]  /*4c90*/  IMAD.WIDE.U32 R6, R5, 0x4, R6 ;  /* 0x0000000405067825 */ /* 0x002fcc00078e0006 */
[----:B0-----:R-:W3:Y:S01]  /*4ca0*/  LDG.E R6, desc[UR6][R6.64] ;  /* 0x0000000606067981 */ /* 0x001ee2000c1e1900 */
[----:B------:R-:W-:Y:S02]  /*4cb0*/  ISETP.GE.AND P2, PT, R10, RZ, PT ;  /* 0x000000ff0a00720c */ /* 0x000fe40003f46270 */
[-C--:B---3--:R-:W-:Y:S02]  /*4cc0*/  IABS R14, R6.reuse ;  /* 0x00000006000e7213 */ /* 0x088fe40000000000 */
[----:B------:R-:W-:Y:S02]  /*4cd0*/  IABS R7, R6 ;  /* 0x0000000600077213 */ /* 0x000fe40000000000 */
[----:B------:R-:W0:Y:S03]  /*4ce0*/  I2F.RP R8, R14 ;  /* 0x0000000e00087306 */ /* 0x000e260000209400 */
[----:B------:R-:W-:-:S05]  /*4cf0*/  IMAD.MOV R7, RZ, RZ, -R7 ;  /* 0x000000ffff077224 */ /* 0x000fca00078e0a07 */
[----:B0-----:R-:W0:Y:S02]  /*4d00*/  MUFU.RCP R8, R8 ;  /* 0x0000000800087308 */ /* 0x001e240000001000 */
[----:B0-----:R-:W-:-:S06]  /*4d10*/  IADD3 R4, PT, PT, R8, 0xffffffe, RZ ;  /* 0x0ffffffe08047810 */ /* 0x001fcc0007ffe0ff */
[----:B------:R0:W1:Y:S02]  /*4d20*/  F2I.FTZ.U32.TRUNC.NTZ R5, R4 ;  /* 0x0000000400057305 */ /* 0x000064000021f000 */
[----:B0-----:R-:W-:Y:S02]  /*4d30*/  HFMA2 R4, -RZ, RZ, 0, 0 ;  /* 0x00000000ff047431 */ /* 0x001fe400000001ff */
[----:B-1----:R-:W-:-:S04]  /*4d40*/  IMAD.MOV R9, RZ, RZ, -R5 ;  /* 0x000000ffff097224 */ /* 0x002fc800078e0a05 */
        /* <DEDUP_REMOVED lines=18> */
.L_x_5:
[----:B------:R-:W2:Y:S01]  /*4e70*/  LDC R7, c[0x0][0x3a0] ;  /* 0x0000e800ff077b82 */ /* 0x000ea20000000800 */
[----:B-1----:R-:W-:Y:S02]  /*4e80*/  MOV R3, RZ ;  /* 0x000000ff00037202 */ /* 0x002fe40000000f00 */
[C---:B--2---:R-:W-:Y:S02]  /*4e90*/  ISETP.GE.U32.AND P1, PT, R7.reuse, 0x10, PT ;  /* 0x000000100700780c */ /* 0x044fe40003f26070 */
[----:B------:R-:W-:-:S04]  /*4ea0*/  LOP3.LUT R6, R7, 0xf, RZ, 0xc0, !PT ;  /* 0x0000000f07067812 */ /* 0x000fc800078ec0ff */
[----:B------:R-:W-:-:S07]  /*4eb0*/  ISETP.NE.AND P2, PT, R6, RZ, PT ;  /* 0x000000ff0600720c */ /* 0x000fce0003f45270 */
[----:B------:R-:W-:Y:S06]  /*4ec0*/  @!P1 BRA `(.L_x_8) ;  /* 0x0000000000a89947 */ /* 0x000fec0003800000 */
[----:B------:R-:W-:Y:S01]  /*4ed0*/  LOP3.LUT R3, R7, 0x7ffffff0, RZ, 0xc0, !PT ;  /* 0x7ffffff007037812 */ /* 0x000fe200078ec0ff */
[----:B------:R-:W-:-:S06]  /*4ee0*/  UMOV UR4, URZ ;  /* 0x000000ff00047c82 */ /* 0x000fcc0008000000 */
.L_x_9:
[----:B------:R-:W1:Y:S01]  /*4ef0*/  LDC.64 R4, c[0x0][0x390] ;  /* 0x0000e400ff047b82 */ /* 0x000e620000000a00 */
[----:B----4-:R-:W-:-:S07]  /*4f00*/  VIADD R11, R0, UR4 ;  /* 0x00000004000b7c36 */ /* 0x010fce0008000000 */
[----:B------:R-:W2:Y:S01]  /*4f10*/  LDC.64 R8, c[0x0][0x398] ;  /* 0x0000e600ff087b82 */ /* 0x000ea20000000a00 */
[----:B-1----:R-:W-:-:S05]  /*4f20*/  IMAD.WIDE R4, R11, 0x4, R4 ;  /* 0x000000040b047825 */ /* 0x002fca00078e0204 */
[----:B0-----:R-:W3:Y:S01]  /*4f30*/  LDG.E R15, desc[UR6][R4.64] ;  /* 0x00000006040f7981 */ /* 0x001ee2000c1e1900 */
[----:B--2---:R-:W-:-:S05]  /*4f40*/  IMAD.WIDE R8, R11, 0x4, R8 ;  /* 0x000000040b087825 */ /* 0x004fca00078e0208 */
[----:B---3--:R0:W-:Y:S04]  /*4f50*/  STG.E desc[UR6][R8.64], R15 ;  /* 0x0000000f08007986 */ /* 0x0081e8000c101906 */
[----:B------:R-:W2:Y:S04]  /*4f60*/  LDG.E R11, desc[UR6][R4.64+0x4] ;  /* 0x00000406040b7981 */ /* 0x000ea8000c1e1900 */
[----:B--2---:R1:W-:Y:S04]  /*4f70*/  STG.E desc[UR6][R8.64+0x4], R11 ;  /* 0x0000040b08007986 */ /* 0x0043e8000c101906 */
[----:B------:R-:W2:Y:S04]  /*4f80*/  LDG.E R17, desc[UR6][R4.64+0x8] ;  /* 0x0000080604117981 */ /* 0x000ea8000c1e1900 */
[----:B--2---:R2:W-:Y:S04]  /*4f90*/  STG.E desc[UR6][R8.64+0x8], R17 ;  /* 0x0000081108007986 */ /* 0x0045e8000c101906 */
[----:B------:R-:W3:Y:S04]  /*4fa0*/  LDG.E R19, desc[UR6][R4.64+0xc] ;  /* 0x00000c0604137981 */ /* 0x000ee8000c1e1900 */
[----:B---3--:R3:W-:Y:S04]  /*4fb0*/  STG.E desc[UR6][R8.64+0xc], R19 ;  /* 0x00000c1308007986 */ /* 0x0087e8000c101906 */
[----:B------:R-:W4:Y:S04]  /*4fc0*/  LDG.E R21, desc[UR6][R4.64+0x10] ;  /* 0x0000100604157981 */ /* 0x000f28000c1e1900 */
[----:B----4-:R4:W-:Y:S04]  /*4fd0*/  STG.E desc[UR6][R8.64+0x10], R21 ;  /* 0x0000101508007986 */ /* 0x0109e8000c101906 */
[----:B------:R-:W5:Y:S04]  /*4fe0*/  LDG.E R23, desc[UR6][R4.64+0x14] ;  /* 0x0000140604177981 */ /* 0x000f68000c1e1900 */
[----:B-----5:R5:W-:Y:S04]  /*4ff0*/  STG.E desc[UR6][R8.64+0x14], R23 ;  /* 0x0000141708007986 */ /* 0x020be8000c101906 */
[----:B0-----:R-:W2:Y:S04]  /*5000*/  LDG.E R15, desc[UR6][R4.64+0x18] ;  /* 0x00001806040f7981 */ /* 0x001ea8000c1e1900 */
[----:B--2---:R0:W-:Y:S04]  /*5010*/  STG.E desc[UR6][R8.64+0x18], R15 ;  /* 0x0000180f08007986 */ /* 0x0041e8000c101906 */
[----:B-1----:R-:W2:Y:S04]  /*5020*/  LDG.E R11, desc[UR6][R4.64+0x1c] ;  /* 0x00001c06040b7981 */ /* 0x002ea8000c1e1900 */
[----:B--2---:R1:W-:Y:S04]  /*5030*/  STG.E desc[UR6][R8.64+0x1c], R11 ;  /* 0x00001c0b08007986 */ /* 0x0043e8000c101906 */
[----:B------:R-:W2:Y:S04]  /*5040*/  LDG.E R17, desc[UR6][R4.64+0x20] ;  /* 0x0000200604117981 */ /* 0x000ea8000c1e1900 */
[----:B--2---:R2:W-:Y:S04]  /*5050*/  STG.E desc[UR6][R8.64+0x20], R17 ;  /* 0x0000201108007986 */ /* 0x0045e8000c101906 */
[----:B---3--:R-:W3:Y:S04]  /*5060*/  LDG.E R19, desc[UR6][R4.64+0x24] ;  /* 0x0000240604137981 */ /* 0x008ee8000c1e1900 */
[----:B---3--:R3:W-:Y:S04]  /*5070*/  STG.E desc[UR6][R8.64+0x24], R19 ;  /* 0x0000241308007986 */ /* 0x0087e8000c101906 */
[----:B----4-:R-:W4:Y:S04]  /*5080*/  LDG.E R21, desc[UR6][R4.64+0x28] ;  /* 0x0000280604157981 */ /* 0x010f28000c1e1900 */
[----:B----4-:R4:W-:Y:S04]  /*5090*/  STG.E desc[UR6][R8.64+0x28], R21 ;  /* 0x0000281508007986 */ /* 0x0109e8000c101906 */
[----:B-----5:R-:W5:Y:S04]  /*50a0*/  LDG.E R23, desc[UR6][R4.64+0x2c] ;  /* 0x00002c0604177981 */ /* 0x020f68000c1e1900 */
[----:B-----5:R4:W-:Y:S04]  /*50b0*/  STG.E desc[UR6][R8.64+0x2c], R23 ;  /* 0x00002c1708007986 */ /* 0x0209e8000c101906 */
[----:B0-----:R-:W5:Y:S04]  /*50c0*/  LDG.E R15, desc[UR6][R4.64+0x30] ;  /* 0x00003006040f7981 */ /* 0x001f68000c1e1900 */
[----:B-----5:R4:W-:Y:S04]  /*50d0*/  STG.E desc[UR6][R8.64+0x30], R15 ;  /* 0x0000300f08007986 */ /* 0x0209e8000c101906 */
[----:B-1----:R-:W5:Y:S04]  /*50e0*/  LDG.E R11, desc[UR6][R4.64+0x34] ;  /* 0x00003406040b7981 */ /* 0x002f68000c1e1900 */
[----:B-----5:R4:W-:Y:S04]  /*50f0*/  STG.E desc[UR6][R8.64+0x34], R11 ;  /* 0x0000340b08007986 */ /* 0x0209e8000c101906 */
[----:B--2---:R-:W2:Y:S01]  /*5100*/  LDG.E R17, desc[UR6][R4.64+0x38] ;  /* 0x0000380604117981 */ /* 0x004ea2000c1e1900 */
[----:B------:R-:W-:-:S06]  /*5110*/  UIADD3 UR4, UPT, UPT, UR4, 0x10, URZ ;  /* 0x0000001004047890 */ /* 0x000fcc000fffe0ff */
[----:B------:R-:W-:Y:S01]  /*5120*/  ISETP.NE.AND P1, PT, R3, UR4, PT ;  /* 0x0000000403007c0c */ /* 0x000fe2000bf25270 */
[----:B--2---:R4:W-:Y:S04]  /*5130*/  STG.E desc[UR6][R8.64+0x38], R17 ;  /* 0x0000381108007986 */ /* 0x0049e8000c101906 */
[----:B---3--:R-:W2:Y:S04]  /*5140*/  LDG.E R19, desc[UR6][R4.64+0x3c] ;  /* 0x00003c0604137981 */ /* 0x008ea8000c1e1900 */
[----:B--2---:R4:W-:Y:S04]  /*5150*/  STG.E desc[UR6][R8.64+0x3c], R19 ;  /* 0x00003c1308007986 */ /* 0x0049e8000c101906 */
[----:B------:R-:W-:Y:S05]  /*5160*/  @P1 BRA `(.L_x_9) ;  /* 0xfffffffc00601947 */ /* 0x000fea000383ffff */
.L_x_8:
[----:B------:R-:W-:Y:S05]  /*5170*/  @!P2 BRA `(.L_x_2) ;  /* 0x0000000000e0a947 */ /* 0x000fea0003800000 */
[----:B------:R-:W-:-:S13]  /*5180*/  ISETP.GE.U32.AND P1, PT, R6, 0x8, PT ;  /* 0x000000080600780c */ /* 0x000fda0003f26070 */
[----:B------:R-:W-:Y:S05]  /*5190*/  @!P1 BRA `(.L_x_10) ;  /* 0x0000000000589947 */ /* 0x000fea0003800000 */
[----:B------:R-:W1:Y:S01]  /*51a0*/  LDC.64 R4, c[0x0][0x390] ;  /* 0x0000e400ff047b82 */ /* 0x000e620000000a00 */
[----:B----4-:R-:W-:-:S07]  /*51b0*/  IADD3 R11, PT, PT, R0, R3, RZ ;  /* 0x00000003000b7210 */ /* 0x010fce0007ffe0ff */
        /* <DEDUP_REMOVED lines=11> */
[----:B------:R-:W3:Y:S04]  /*5270*/  LDG.E R21, desc[UR6][R4.64+0x10] ;  /* 0x0000100604157981 */ /* 0x000ee8000c1e1900 */
[----:B---3--:R2:W-:Y:S04]  /*5280*/  STG.E desc[UR6][R8.64+0x10], R21 ;  /* 0x0000101508007986 */ /* 0x0085e8000c101906 */
[----:B------:R-:W3:Y:S04]  /*5290*/  LDG.E R23, desc[UR6][R4.64+0x14] ;  /* 0x0000140604177981 */ /* 0x000ee8000c1e1900 */
[----:B---3--:R2:W-:Y:S04]  /*52a0*/  STG.E desc[UR6][R8.64+0x14], R23 ;  /* 0x0000141708007986 */ /* 0x0085e8000c101906 */
[----:B0-----:R-:W3:Y:S04]  /*52b0*/  LDG.E R15, desc[UR6][R4.64+0x18] ;  /* 0x00001806040f7981 */ /* 0x001ee8000c1e1900 */
[----:B---3--:R2:W-:Y:S04]  /*52c0*/  STG.E desc[UR6][R8.64+0x18], R15 ;  /* 0x0000180f08007986 */ /* 0x0085e8000c101906 */
[----:B-1----:R-:W3:Y:S01]  /*52d0*/  LDG.E R11, desc[UR6][R4.64+0x1c] ;  /* 0x00001c06040b7981 */ /* 0x002ee2000c1e1900 */
[----:B------:R-:W-:-:S03]  /*52e0*/  VIADD R3, R3, 0x8 ;  /* 0x0000000803037836 */ /* 0x000fc60000000000 */
[----:B---3--:R2:W-:Y:S04]  /*52f0*/  STG.E desc[UR6][R8.64+0x1c], R11 ;  /* 0x00001c0b08007986 */ /* 0x0085e8000c101906 */
.L_x_10:
[----:B------:R-:W-:Y:S05]  /*5300*/  @!P0 BRA `(.L_x_2) ;  /* 0x00000000007c8947 */ /* 0x000fea0003800000 */
[----:B------:R-:W-:Y:S02]  /*5310*/  ISETP.GE.U32.AND P0, PT, R13, 0x4, PT ;  /* 0x000000040d00780c */ /* 0x000fe40003f06070 */
[----:B------:R-:W-:-:S04]  /*5320*/  LOP3.LUT R6, R7, 0x3, RZ, 0xc0, !PT ;  /* 0x0000000307067812 */ /* 0x000fc800078ec0ff */
[----:B------:R-:W-:-:S07]  /*5330*/  ISETP.NE.AND P1, PT, R6, RZ, PT ;  /* 0x000000ff0600720c */ /* 0x000fce0003f25270 */
[----:B------:R-:W-:Y:S06]  /*5340*/  @!P0 BRA `(.L_x_11) ;  /* 0x0000000000388947 */ /* 0x000fec0003800000 */
[----:B------:R-:W1:Y:S01]  /*5350*/  LDC.64 R4, c[0x0][0x390] ;  /* 0x0000e400ff047b82 */ /* 0x000e620000000a00 */
[----:B------:R-:W-:-:S07]  /*5360*/  IADD3 R13, PT, PT, R0, R3, RZ ;  /* 0x00000003000d7210 */ /* 0x000fce0007ffe0ff */
[----:B--2-4-:R-:W2:Y:S01]  /*5370*/  LDC.64 R8, c[0x0][0x398] ;  /* 0x0000e600ff087b82 */ /* 0x014ea20000000a00 */
        /* <DEDUP_REMOVED lines=8> */
[----:B------:R-:W2:Y:S01]  /*5400*/  LDG.E R17, desc[UR6][R4.64+0xc] ;  /* 0x00000c0604117981 */ /* 0x000ea2000c1e1900 */
[----:B------:R-:W-:-:S03]  /*5410*/  VIADD R3, R3, 0x4 ;  /* 0x0000000403037836 */ /* 0x000fc60000000000 */
[----:B--2---:R1:W-:Y:S04]  /*5420*/  STG.E desc[UR6][R8.64+0xc], R17 ;  /* 0x00000c1108007986 */ /* 0x0043e8000c101906 */
.L_x_11:
[----:B------:R-:W-:Y:S05]  /*5430*/  @!P1 BRA `(.L_x_2) ;  /* 0x0000000000309947 */ /* 0x000fea0003800000 */
[----:B-12-4-:R-:W1:Y:S01]  /*5440*/  LDC.64 R10, c[0x0][0x390] ;  /* 0x0000e400ff0a7b82 */ /* 0x016e620000000a00 */
[----:B------:R-:W-:-:S07]  /*5450*/  UMOV UR4, URZ ;  /* 0x000000ff00047c82 */ /* 0x000fce0008000000 */
[----:B------:R-:W2:Y:S02]  /*5460*/  LDC.64 R14, c[0x0][0x398] ;  /* 0x0000e600ff0e7b82 */ /* 0x000ea40000000a00 */
.L_x_12:
[----:B---3--:R-:W-:-:S05]  /*5470*/  IADD3 R9, PT, PT, R0, R3, RZ ;  /* 0x0000000300097210 */ /* 0x008fca0007ffe0ff */
[----:B-1----:R-:W-:-:S06]  /*5480*/  IMAD.WIDE R4, R9, 0x4, R10 ;  /* 0x0000000409047825 */ /* 0x002fcc00078e020a */
[----:B0-----:R-:W3:Y:S01]  /*5490*/  LDG.E R5, desc[UR6][R4.64] ;  /* 0x0000000604057981 */ /* 0x001ee2000c1e1900 */
[----:B------:R-:W-:Y:S01]  /*54a0*/  UIADD3 UR4, UPT, UPT, UR4, 0x1, URZ ;  /* 0x0000000104047890 */ /* 0x000fe2000fffe0ff */
[----:B--2---:R-:W-:-:S04]  /*54b0*/  IMAD.WIDE R8, R9, 0x4, R14 ;  /* 0x0000000409087825 */ /* 0x004fc800078e020e */
[----:B------:R-:W-:Y:S01]  /*54c0*/  VIADD R3, R3, 0x1 ;  /* 0x0000000103037836 */ /* 0x000fe20000000000 */
[----:B------:R-:W-:Y:S01]  /*54d0*/  ISETP.NE.AND P0, PT, R6, UR4, PT ;  /* 0x0000000406007c0c */ /* 0x000fe2000bf05270 */
[----:B---3--:R3:W-:-:S12]  /*54e0*/  STG.E desc[UR6][R8.64], R5 ;  /* 0x0000000508007986 */ /* 0x0087d8000c101906 */
[----:B------:R-:W-:Y:S05]  /*54f0*/  @P0 BRA `(.L_x_12) ;  /* 0xfffffffc00dc0947 */ /* 0x000fea000383ffff */
.L_x_2:
[----:B-1234-:R-:W1:Y:S01]  /*5500*/  LDC R9, c[0x0][0x3a8] ;  /* 0x0000ea00ff097b82 */ /* 0x01ee620000000800 */
[----:B------:R-:W1:Y:S01]  /*5510*/  LDCU UR4, c[0x0][0x380] ;  /* 0x00007000ff0477ac */ /* 0x000e620008000800 */
[----:B------:R-:W-:-:S06]  /*5520*/  ISETP.GE.AND P1, PT, R7, 0x1, PT ;  /* 0x000000010700780c */ /* 0x000fcc0003f26270 */
[----:B------:R-:W2:Y:S01]  /*5530*/  LDC.64 R14, c[0x0][0x398] ;  /* 0x0000e600ff0e7b82 */ /* 0x000ea20000000a00 */
[----:B-1----:R-:W-:-:S05]  /*5540*/  IMAD R3, R9, UR4, RZ ;  /* 0x0000000409037c24 */ /* 0x002fca000f8e02ff */
[----:B------:R-:W-:Y:S01]  /*5550*/  SHF.L.U32 R5, R3, 0x1, RZ ;  /* 0x0000000103057819 */ /* 0x000fe200000006ff */
[----:B------:R-:W-:-:S03]  /*5560*/  VIADD R3, R0, UR4 ;  /* 0x0000000400037c36 */ /* 0x000fc60008000000 */
[----:B------:R-:W-:Y:S01]  /*5570*/  IADD3 R12, P0, PT, R12, R5, RZ ;  /* 0x000000050c0c7210 */ /* 0x000fe20007f1e0ff */
[----:B--2---:R-:W-:-:S03]  /*5580*/  IMAD.WIDE R14, R3, 0x4, R14 ;  /* 0x00000004030e7825 */ /* 0x004fc600078e020e */
[----:B------:R-:W-:Y:S01]  /*5590*/  LEA.HI.X.SX32 R13, R5, R2, 0x1, P0 ;  /* 0x00000002050d7211 */ /* 0x000fe200000f0eff */
[----:B------:R-:W-:Y:S08]  /*55a0*/  @!P1 BRA `(.L_x_13) ;  /* 0x0000001000109947 */ /* 0x000ff00003800000 */
[C---:B------:R-:W-:Y:S01]  /*55b0*/  LOP3.LUT R2, R7.reuse, 0x7, RZ, 0xc0, !PT ;  /* 0x0000000707027812 */ /* 0x040fe200078ec0ff */
[----:B------:R-:W-:Y:S01]  /*55c0*/  HFMA2 R8, -RZ, RZ, 0, 0 ;  /* 0x00000000ff087431 */ /* 0x000fe200000001ff */
[C---:B------:R-:W-:Y:S01]  /*55d0*/  LOP3.LUT R4, R7.reuse, 0x7ffffff0, RZ, 0xc0, !PT ;  /* 0x7ffffff007047812 */ /* 0x040fe200078ec0ff */
[----:B------:R-:W-:Y:S01]  /*55e0*/  VIADD R6, R0, 0xfffffffd ;  /* 0xfffffffd00067836 */ /* 0x000fe20000000000 */
[----:B------:R-:W-:Y:S01]  /*55f0*/  IADD3 R3, PT, PT, R2, -0x1, RZ ;  /* 0xffffffff02037810 */ /* 0x000fe20007ffe0ff */
[----:B------:R-:W-:Y:S01]  /*5600*/  UPLOP3.LUT UP0, UPT, UPT, UPT, UPT, 0x80, 0x8 ;  /* 0x000000000008789c */ /* 0x000fe20003f0f070 */
[----:B------:R-:W-:Y:S02]  /*5610*/  LOP3.LUT R5, R7, 0x3, RZ, 0xc0, !PT ;  /* 0x0000000307057812 */ /* 0x000fe400078ec0ff */
[----:B------:R-:W-:Y:S02]  /*5620*/  ISETP.GE.U32.AND P0, PT, R3, 0x3, PT ;  /* 0x000000030300780c */ /* 0x000fe40003f06070 */
[----:B------:R-:W-:-:S02]  /*5630*/  LOP3.LUT R3, R7, 0xf, RZ, 0xc0, !PT ;  /* 0x0000000f07037812 */ /* 0x000fc400078ec0ff */
[----:B------:R-:W-:-:S09]  /*5640*/  SHF.R.S32.HI R7, RZ, 0x1f, R0 ;  /* 0x0000001fff077819 */ /* 0x000fd20000011400 */
.L_x_19:
[----:B-1----:R-:W1:Y:S01]  /*5650*/  LDCU UR4, c[0x0][0x3a0] ;  /* 0x00007400ff0477ac */ /* 0x002e620008000800 */
[----:B------:R-:W2:Y:S01]  /*5660*/  LDC R9, c[0x0][0x3a0] ;  /* 0x0000e800ff097b82 */ /* 0x000ea20000000800 */
[----:B0-----:R0:W-:Y:S01]  /*5670*/  STG.E desc[UR6][R14.64], R8 ;  /* 0x000000080e007986 */ /* 0x0011e2000c101906 */
[----:B------:R-:W-:Y:S01]  /*5680*/  ISETP.NE.AND P1, PT, R3, RZ, PT ;  /* 0x000000ff0300720c */ /* 0x000fe20003f25270 */
[----:B------:R-:W-:Y:S01]  /*5690*/  UPLOP3.LUT UP1, UPT, UPT, UPT, UP0, 0x80, 0x8 ;  /* 0x000000000008789c */ /* 0x000fe20003f2f000 */
[----:B------:R-:W-:Y:S01]  /*56a0*/  IMAD.MOV.U32 R25, RZ, RZ, RZ ;  /* 0x000000ffff197224 */ /* 0x000fe200078e00ff */
[----:B------:R-:W-:Y:S01]  /*56b0*/  MOV R24, 0x1 ;  /* 0x0000000100187802 */ /* 0x000fe20000000f00 */
[----:B-1----:R-:W-:-:S09]  /*56c0*/  UISETP.GE.U32.AND UP0, UPT, UR4, 0x10, UPT ;  /* 0x000000100400788c */ /* 0x002fd2000bf06070 */
[----:B0-----:R-:W-:Y:S05]  /*56d0*/  BRA.U !UP0, `(.L_x_14) ;  /* 0x0000000508b47547 */ /* 0x001fea000b800000 */
[----:B------:R-:W-:Y:S01]  /*56e0*/  IMAD.MOV.U32 R25, RZ, RZ, RZ ;  /* 0x000000ffff197224 */ /* 0x000fe200078e00ff */
[----:B------:R-:W-:Y:S01]  /*56f0*/  MOV R24, 0x1 ;  /* 0x0000000100187802 */ /* 0x000fe20000000f00 */
[----:B------:R-:W0:Y:S01]  /*5700*/  LDCU.64 UR8, c[0x0][0x398] ;  /* 0x00007300ff0877ac */ /* 0x000e220008000a00 */
[----:B------:R-:W-:-:S05]  /*5710*/  UMOV UR4, URZ ;  /* 0x000000ff00047c82 */ /* 0x000fca0008000000 */
.L_x_15:
[----:B------:R-:W1:Y:S01]  /*5720*/  LDC.64 R10, c[0x0][0x388] ;  /* 0x0000e200ff0a7b82 */ /* 0x000e620000000a00 */
[----:B------:R-:W-:Y:S01]  /*5730*/  SHF.R.S32.HI R7, RZ, 0x1f, R0 ;  /* 0x0000001fff077819 */ /* 0x000fe20000011400 */
[----:B--2---:R-:W-:Y:S01]  /*5740*/  VIADD R23, R9, 0xffffffff ;  /* 0xffffffff09177836 */ /* 0x004fe20000000000 */
[----:B------:R-:W-:-:S04]  /*5750*/  IADD3 R17, P2, PT, R0, R9, RZ ;  /* 0x0000000900117210 */ /* 0x000fc80007f5e0ff */
[----:B------:R-:W-:Y:S02]  /*5760*/  LEA.HI.X.SX32 R18, R9, R7, 0x1, P2 ;  /* 0x0000000709127211 */ /* 0x000fe400010f0eff */
[----:B0-----:R-:W-:-:S04]  /*5770*/  LEA R16, P2, R17, UR8, 0x2 ;  /* 0x0000000811107c11 */ /* 0x001fc8000f8410ff */
[----:B------:R-:W-:-:S05]  /*5780*/  LEA.HI.X R17, R17, UR9, R18, 0x2, P2 ;  /* 0x0000000911117c11 */ /* 0x000fca00090f1412 */
[----:B------:R-:W2:Y:S04]  /*5790*/  LDG.E R29, desc[UR6][R16.64+-0x4] ;  /* 0xfffffc06101d7981 */ /* 0x000ea8000c1e1900 */
[----:B------:R-:W3:Y:S01]  /*57a0*/  LDG.E R26, desc[UR6][R16.64+-0x8] ;  /* 0xfffff806101a7981 */ /* 0x000ee2000c1e1900 */
[----:B-1----:R-:W-:-:S05]  /*57b0*/  IMAD.WIDE.U32 R22, R23, 0x4, R10 ;  /* 0x0000000417167825 */ /* 0x002fca00078e000a */
[----:B------:R0:W4:Y:S01]  /*57c0*/  LDG.E R27, desc[UR6][R22.64] ;  /* 0x00000006161b7981 */ /* 0x000122000c1e1900 */
[C---:B------:R-:W-:Y:S01]  /*57d0*/  IADD3 R21, PT, PT, R9.reuse, -0x2, RZ ;  /* 0xfffffffe09157810 */ /* 0x040fe20007ffe0ff */
[----:B------:R-:W-:-:S04]  /*57e0*/  VIADD R19, R9, 0xfffffffd ;  /* 0xfffffffd09137836 */ /* 0x000fc80000000000 */
[----:B------:R-:W-:-:S04]  /*57f0*/  IMAD.WIDE.U32 R20, R21, 0x4, R10 ;  /* 0x0000000415147825 */ /* 0x000fc800078e000a */
[--C-:B------:R-:W-:Y:S01]  /*5800*/  IMAD.WIDE.U32 R18, R19, 0x4, R10.reuse ;  /* 0x0000000413127825 */ /* 0x100fe200078e000a */
[----:B0-----:R-:W-:Y:S01]  /*5810*/  IADD3 R23, PT, PT, R9, -0x4, RZ ;  /* 0xfffffffc09177810 */ /* 0x001fe20007ffe0ff */
[----:B------:R0:W5:Y:S04]  /*5820*/  LDG.E R28, desc[UR6][R20.64] ;  /* 0x00000006141c7981 */ /* 0x000168000c1e1900 */
[----:B------:R2:W5:Y:S01]  /*5830*/  LDG.E R18, desc[UR6][R18.64] ;  /* 0x0000000612127981 */ /* 0x000562000c1e1900 */
[----:B------:R-:W-:-:S04]  /*5840*/  IMAD.WIDE.U32 R22, R23, 0x4, R10 ;  /* 0x0000000417167825 */ /* 0x000fc800078e000a */
[----:B0-----:R-:W-:Y:S02]  /*5850*/  VIADD R21, R9, 0xfffffffb ;  /* 0xfffffffb09157836 */ /* 0x001fe40000000000 */
[----:B------:R-:W5:Y:S02]  /*5860*/  LDG.E R22, desc[UR6][R22.64] ;  /* 0x0000000616167981 */ /* 0x000f64000c1e1900 */
[----:B------:R-:W-:-:S06]  /*5870*/  IMAD.WIDE.U32 R20, R21, 0x4, R10 ;  /* 0x0000000415147825 */ /* 0x000fcc00078e000a */
[----:B------:R0:W5:Y:S04]  /*5880*/  LDG.E R20, desc[UR6][R20.64] ;  /* 0x0000000614147981 */ /* 0x000168000c1e1900 */
[----:B------:R-:W5:Y:S01]  /*5890*/  LDG.E R23, desc[UR6][R16.64+-0x18] ;  /* 0xffffe80610177981 */ /* 0x000f62000c1e1900 */
[----:B--2---:R-:W-:-:S03]  /*58a0*/  IMAD R19, R29, R24, R25 ;  /* 0x000000181d137224 */ /* 0x004fc600078e0219 */
[----:B------:R-:W2:Y:S01]  /*58b0*/  LDG.E R25, desc[UR6][R16.64+-0xc] ;  /* 0xfffff40610197981 */ /* 0x000ea2000c1e1900 */
[----:B----4-:R-:W-:-:S03]  /*58c0*/  IMAD R29, R27, R24, RZ ;  /* 0x000000181b1d7224 */ /* 0x010fc600078e02ff */
[----:B------:R-:W4:Y:S01]  /*58d0*/  LDG.E R27, desc[UR6][R16.64+-0x10] ;  /* 0xfffff006101b7981 */ /* 0x000f22000c1e1900 */
[----:B---3--:R-:W-:-:S03]  /*58e0*/  IMAD R24, R29, R26, R19 ;  /* 0x0000001a1d187224 */ /* 0x008fc600078e0213 */
[----:B------:R-:W3:Y:S01]  /*58f0*/  LDG.E R26, desc[UR6][R16.64+-0x14] ;  /* 0xffffec06101a7981 */ /* 0x000ee2000c1e1900 */
[----:B-----5:R-:W-:Y:S01]  /*5900*/  IMAD R28, R29, R28, RZ ;  /* 0x0000001c1d1c7224 */ /* 0x020fe200078e02ff */
[----:B------:R-:W-:-:S03]  /*5910*/  IADD3 R29, PT, PT, R9, -0x6, RZ ;  /* 0xfffffffa091d7810 */ /* 0x000fc60007ffe0ff */
[C---:B--2---:R-:W-:Y:S02]  /*5920*/  IMAD R19, R28.reuse, R25, R24 ;  /* 0x000000191c137224 */ /* 0x044fe400078e0218 */
[----:B------:R-:W-:Y:S02]  /*5930*/  IMAD R28, R28, R18, RZ ;  /* 0x000000121c1c7224 */ /* 0x000fe400078e02ff */
[----:B------:R-:W-:-:S04]  /*5940*/  IMAD.WIDE.U32 R24, R29, 0x4, R10 ;  /* 0x000000041d187825 */ /* 0x000fc800078e000a */
[C---:B------:R-:W-:Y:S02]  /*5950*/  VIADD R18, R9.reuse, 0xfffffff9 ;  /* 0xfffffff909127836 */ /* 0x040fe40000000000 */
[C---:B0-----:R-:W-:Y:S01]  /*5960*/  IMAD R21, R28.reuse, R22, RZ ;  /* 0x000000161c157224 */ /* 0x041fe200078e02ff */
[----:B------:R-:W-:Y:S01]  /*5970*/  IADD3 R22, PT, PT, R9, -0x8, RZ ;  /* 0xfffffff809167810 */ /* 0x000fe20007ffe0ff */
[----:B----4-:R-:W-:Y:S01]  /*5980*/  IMAD R29, R28, R27, R19 ;  /* 0x0000001b1c1d7224 */ /* 0x010fe200078e0213 */
[----:B------:R-:W2:Y:S01]  /*5990*/  LDG.E R24, desc[UR6][R24.64] ;  /* 0x0000000618187981 */ /* 0x000ea2000c1e1900 */
[----:B------:R-:W-:-:S04]  /*59a0*/  IMAD.WIDE.U32 R18, R18, 0x4, R10 ;  /* 0x0000000412127825 */ /* 0x000fc800078e000a */
[C---:B---3--:R-:W-:Y:S01]  /*59b0*/  IMAD R28, R21.reuse, R26, R29 ;  /* 0x0000001a151c7224 */ /* 0x048fe200078e021d */
[----:B------:R0:W3:Y:S01]  /*59c0*/  LDG.E R27, desc[UR6][R18.64] ;  /* 0x00000006121b7981 */ /* 0x0000e2000c1e1900 */
[----:B------:R-:W-:Y:S02]  /*59d0*/  IMAD R29, R21, R20, RZ ;  /* 0x00000014151d7224 */ /* 0x000fe400078e02ff */
[----:B------:R-:W-:Y:S01]  /*59e0*/  IMAD.WIDE.U32 R20, R22, 0x4, R10 ;  /* 0x0000000416147825 */ /* 0x000fe200078e000a */
[----:B------:R-:W4:Y:S04]  /*59f0*/  LDG.E R25, desc[UR6][R16.64+-0x1c] ;  /* 0xffffe40610197981 */ /* 0x000f28000c1e1900 */
[----:B------:R-:W5:Y:S04]  /*5a00*/  LDG.E R26, desc[UR6][R16.64+-0x20] ;  /* 0xffffe006101a7981 */ /* 0x000f68000c1e1900 */
[----:B------:R-:W5:Y:S01]  /*5a10*/  LDG.E R20, desc[UR6][R20.64] ;  /* 0x0000000614147981 */ /* 0x000f62000c1e1900 */
[----:B------:R-:W-:-:S02]  /*5a20*/  VIADD R22, R9, 0xfffffff7 ;  /* 0xfffffff709167836 */ /* 0x000fc40000000000 */
[----:B------:R-:W-:Y:S01]  /*5a30*/  IMAD R28, R29, R23, R28 ;  /* 0x000000171d1c7224 */ /* 0x000fe200078e021c */
[----:B------:R-:W-:Y:S01]  /*5a40*/  IADD3 R23, PT, PT, R9, -0xa, RZ ;  /* 0xfffffff609177810 */ /* 0x000fe20007ffe0ff */
[----:B0-----:R-:W-:-:S04]  /*5a50*/  IMAD.WIDE.U32 R18, R22, 0x4, R10 ;  /* 0x0000000416127825 */ /* 0x001fc800078e000a */
[----:B------:R-:W-:Y:S01]  /*5a60*/  IMAD.WIDE.U32 R22, R23, 0x4, R10 ;  /* 0x0000000417167825 */ /* 0x000fe200078e000a */
[----:B------:R-:W5:Y:S04]  /*5a70*/  LDG.E R21, desc[UR6][R16.64+-0x24] ;  /* 0xffffdc0610157981 */ /* 0x000f68000c1e1900 */
[----:B------:R-:W5:Y:S04]  /*5a80*/  LDG.E R18, desc[UR6][R18.64] ;  /* 0x0000000612127981 */ /* 0x000f68000c1e1900 */
[----:B------:R0:W5:Y:S04]  /*5a90*/  LDG.E R22, desc[UR6][R22.64] ;  /* 0x0000000616167981 */ /* 0x000168000c1e1900 */
[----:B------:R-:W5:Y:S01]  /*5aa0*/  LDG.E R19, desc[UR6][R16.64+-0x30] ;  /* 0xffffd00610137981 */ /* 0x000f62000c1e1900 */
[----:B--2---:R-:W-:-:S04]  /*5ab0*/  IMAD R24, R29, R24, RZ ;  /* 0x000000181d187224 */ /* 0x004fc800078e02ff */
[C---:B---3--:R-:W-:Y:S02]  /*5ac0*/  IMAD R27, R24.reuse, R27, RZ ;  /* 0x0000001b181b7224 */ /* 0x048fe400078e02ff */
[----:B----4-:R-:W-:Y:S02]  /*5ad0*/  IMAD R25, R24, R25, R28 ;  /* 0x0000001918197224 */ /* 0x010fe400078e021c */
[----:B------:R-:W-:Y:S02]  /*5ae0*/  VIADD R28, R9, 0xfffffff5 ;  /* 0xfffffff5091c7836 */ /* 0x000fe40000000000 */
[C---:B-----5:R-:W-:Y:S02]  /*5af0*/  IMAD R24, R27.reuse, R26, R25 ;  /* 0x0000001a1b187224 */ /* 0x060fe400078e0219 */
[----:B------:R-:W2:Y:S01]  /*5b00*/  LDG.E R25, desc[UR6][R16.64+-0x28] ;  /* 0xffffd80610197981 */ /* 0x000ea2000c1e1900 */
[----:B------:R-:W-:Y:S02]  /*5b10*/  IMAD R29, R27, R20, RZ ;  /* 0x000000141b1d7224 */ /* 0x000fe400078e02ff */
[----:B------:R-:W-:-:S02]  /*5b20*/  IMAD.WIDE.U32 R26, R28, 0x4, R10 ;  /* 0x000000041c1a7825 */ /* 0x000fc400078e000a */
[----:B------:R-:W3:Y:S04]  /*5b30*/  LDG.E R28, desc[UR6][R16.64+-0x2c] ;  /* 0xffffd406101c7981 */ /* 0x000ee8000c1e1900 */
[----:B------:R-:W4:Y:S01]  /*5b40*/  LDG.E R20, desc[UR6][R26.64] ;  /* 0x000000061a147981 */ /* 0x000f22000c1e1900 */
[C---:B------:R-:W-:Y:S02]  /*5b50*/  IMAD R24, R29.reuse, R21, R24 ;  /* 0x000000151d187224 */ /* 0x040fe400078e0218 */
[----:B------:R-:W-:Y:S01]  /*5b60*/  IMAD R29, R29, R18, RZ ;  /* 0x000000121d1d7224 */ /* 0x000fe200078e02ff */
[----:B0-----:R-:W-:Y:S01]  /*5b70*/  IADD3 R23, PT, PT, R9, -0xc, RZ ;  /* 0xfffffff409177810 */ /* 0x001fe20007ffe0ff */
[----:B------:R-:W5:Y:S04]  /*5b80*/  LDG.E R27, desc[UR6][R16.64+-0x38] ;  /* 0xffffc806101b7981 */ /* 0x000f68000c1e1900 */
[----:B------:R-:W5:Y:S01]  /*5b90*/  LDG.E R26, desc[UR6][R16.64+-0x3c] ;  /* 0xffffc406101a7981 */ /* 0x000f62000c1e1900 */
[----:B--2---:R-:W-:-:S02]  /*5ba0*/  IMAD R21, R29, R25, R24 ;  /* 0x000000191d157224 */ /* 0x004fc400078e0218 */
[----:B------:R-:W-:Y:S02]  /*5bb0*/  IMAD R29, R29, R22, RZ ;  /* 0x000000161d1d7224 */ /* 0x000fe400078e02ff */
[----:B------:R-:W-:-:S04]  /*5bc0*/  IMAD.WIDE.U32 R24, R23, 0x4, R10 ;  /* 0x0000000417187825 */ /* 0x000fc800078e000a */
[C---:B---3--:R-:W-:Y:S02]  /*5bd0*/  IMAD R28, R29.reuse, R28, R21 ;  /* 0x0000001c1d1c7224 */ /* 0x048fe400078e0215 */
[----:B----4-:R-:W-:Y:S01]  /*5be0*/  IMAD R20, R29, R20, RZ ;  /* 0x000000141d147224 */ /* 0x010fe200078e02ff */
[C---:B------:R-:W-:Y:S01]  /*5bf0*/  IADD3 R22, PT, PT, R9.reuse, -0xe, RZ ;  /* 0xfffffff209167810 */ /* 0x040fe20007ffe0ff */
[----:B------:R-:W-:Y:S01]  /*5c00*/  VIADD R23, R9, 0xfffffff3 ;  /* 0xfffffff309177836 */ /* 0x000fe20000000000 */
[----:B------:R0:W2:Y:S01]  /*5c10*/  LDG.E R21, desc[UR6][R24.64] ;  /* 0x0000000618157981 */ /* 0x0000a2000c1e1900 */
[----:B------:R-:W-:Y:S02]  /*5c20*/  IMAD R28, R20, R19, R28 ;  /* 0x00000013141c7224 */ /* 0x000fe400078e021c */
[--C-:B------:R-:W-:Y:S01]  /*5c30*/  IMAD.WIDE.U32 R18, R23, 0x4, R10.reuse ;  /* 0x0000000417127825 */ /* 0x100fe200078e000a */
[----:B------:R-:W3:Y:S03]  /*5c40*/  LDG.E R29, desc[UR6][R16.64+-0x34] ;  /* 0xffffcc06101d7981 */ /* 0x000ee6000c1e1900 */
[----:B------:R-:W-:-:S02]  /*5c50*/  IMAD.WIDE.U32 R22, R22, 0x4, R10 ;  /* 0x0000000416167825 */ /* 0x000fc400078e000a */
[----:B------:R-:W4:Y:S02]  /*5c60*/  LDG.E R18, desc[UR6][R18.64] ;  /* 0x0000000612127981 */ /* 0x000f24000c1e1900 */
[C---:B0-----:R-:W-:Y:S01]  /*5c70*/  VIADD R25, R9.reuse, 0xfffffff1 ;  /* 0xfffffff109197836 */ /* 0x041fe20000000000 */
[----:B------:R-:W-:Y:S01]  /*5c80*/  IADD3 R9, PT, PT, R9, -0x10, RZ ;  /* 0xfffffff009097810 */ /* 0x000fe20007ffe0ff */
[----:B------:R-:W5:Y:S02]  /*5c90*/  LDG.E R22, desc[UR6][R22.64] ;  /* 0x0000000616167981 */ /* 0x000f64000c1e1900 */
[--C-:B------:R-:W-:Y:S02]  /*5ca0*/  IMAD.WIDE.U32 R24, R25, 0x4, R10.reuse ;  /* 0x0000000419187825 */ /* 0x100fe400078e000a */
[----:B------:R5:W5:Y:S02]  /*5cb0*/  LDG.E R16, desc[UR6][R16.64+-0x40] ;  /* 0xffffc00610107981 */ /* 0x000b64000c1e1900 */
[----:B------:R-:W-:-:S02]  /*5cc0*/  IMAD.WIDE.U32 R10, R9, 0x4, R10 ;  /* 0x00000004090a7825 */ /* 0x000fc400078e000a */
[----:B------:R-:W5:Y:S04]  /*5cd0*/  LDG.E R24, desc[UR6][R24.64] ;  /* 0x0000000618187981 */ /* 0x000f68000c1e1900 */
[----:B------:R-:W5:Y:S01]  /*5ce0*/  LDG.E R10, desc[UR6][R10.64] ;  /* 0x000000060a0a7981 */ /* 0x000f62000c1e1900 */
[----:B------:R-:W-:-:S06]  /*5cf0*/  UIADD3 UR4, UPT, UPT, UR4, 0x10, URZ ;  /* 0x0000001004047890 */ /* 0x000fcc000fffe0ff */
[----:B------:R-:W-:Y:S01]  /*5d00*/  ISETP.NE.AND P2, PT, R4, UR4, PT ;  /* 0x0000000404007c0c */ /* 0x000fe2000bf45270 */
[----:B--2---:R-:W-:-:S04]  /*5d10*/  IMAD R21, R20, R21, RZ ;  /* 0x0000001514157224 */ /* 0x004fc800078e02ff */
[C---:B---3--:R-:W-:Y:S02]  /*5d20*/  IMAD R28, R21.reuse, R29, R28 ;  /* 0x0000001d151c7224 */ /* 0x048fe400078e021c */
[----:B----4-:R-:W-:-:S04]  /*5d30*/  IMAD R21, R21, R18, RZ ;  /* 0x0000001215157224 */ /* 0x010fc800078e02ff */
[C---:B-----5:R-:W-:Y:S02]  /*5d40*/  IMAD R17, R21.reuse, R22, RZ ;  /* 0x0000001615117224 */ /* 0x060fe400078e02ff */
[----:B------:R-:W-:-:S04]  /*5d50*/  IMAD R27, R21, R27, R28 ;  /* 0x0000001b151b7224 */ /* 0x000fc800078e021c */
[C---:B------:R-:W-:Y:S02]  /*5d60*/  IMAD R27, R17.reuse, R26, R27 ;  /* 0x0000001a111b7224 */ /* 0x040fe400078e021b */
[----:B------:R-:W-:-:S04]  /*5d70*/  IMAD R19, R17, R24, RZ ;  /* 0x0000001811137224 */ /* 0x000fc800078e02ff */
[C---:B------:R-:W-:Y:S02]  /*5d80*/  IMAD R24, R19.reuse, R10, RZ ;  /* 0x0000000a13187224 */ /* 0x040fe400078e02ff */
[----:B------:R-:W-:Y:S01]  /*5d90*/  IMAD R25, R19, R16, R27 ;  /* 0x0000001013197224 */ /* 0x000fe200078e021b */
[----:B------:R-:W-:Y:S06]  /*5da0*/  @P2 BRA `(.L_x_15) ;  /* 0xfffffff8005c2947 */ /* 0x000fec000383ffff */
.L_x_14:
[----:B------:R-:W-:Y:S05]  /*5db0*/  @!P1 BRA `(.L_x_16) ;  /* 0x0000000400e09947 */ /* 0x000fea0003800000 */
[----:B------:R-:W-:Y:S01]  /*5dc0*/  VIADD R10, R3, 0xffffffff ;  /* 0xffffffff030a7836 */ /* 0x000fe20000000000 */
[----:B------:R-:W-:-:S04]  /*5dd0*/  ISETP.NE.AND P1, PT, R2, RZ, PT ;  /* 0x000000ff0200720c */ /* 0x000fc80003f25270 */
[----:B------:R-:W-:-:S13]  /*5de0*/  ISETP.GE.U32.AND P2, PT, R10, 0x7, PT ;  /* 0x000000070a00780c */ /* 0x000fda0003f46070 */
[----:B------:R-:W-:Y:S05]  /*5df0*/  @!P2 BRA `(.L_x_17) ;  /* 0x0000000000dca947 */ /* 0x000fea0003800000 */
[----:B------:R-:W0:Y:S01]  /*5e00*/  LDC.64 R16, c[0x0][0x388] ;  /* 0x0000e200ff107b82 */ /* 0x000e220000000a00 */
[----:B------:R-:W1:Y:S01]  /*5e10*/  LDCU.64 UR4, c[0x0][0x398] ;  /* 0x00007300ff0477ac */ /* 0x000e620008000a00 */
[----:B------:R-:W-:Y:S01]  /*5e20*/  SHF.R.S32.HI R7, RZ, 0x1f, R0 ;  /* 0x0000001fff077819 */ /* 0x000fe20000011400 */
[C---:B--2---:R-:W-:Y:S01]  /*5e30*/  VIADD R29, R9.reuse, 0xfffffffe ;  /* 0xfffffffe091d7836 */ /* 0x044fe20000000000 */
[----:B------:R-:W-:Y:S02]  /*5e40*/  IADD3 R10, P2, PT, R0, R9, RZ ;  /* 0x00000009000a7210 */ /* 0x000fe40007f5e0ff */
[C---:B------:R-:W-:Y:S02]  /*5e50*/  IADD3 R27, PT, PT, R9.reuse, -0x1, RZ ;  /* 0xffffffff091b7810 */ /* 0x040fe40007ffe0ff */
[C---:B------:R-:W-:Y:S02]  /*5e60*/  LEA.HI.X.SX32 R11, R9.reuse, R7, 0x1, P2 ;  /* 0x00000007090b7211 */ /* 0x040fe400010f0eff */
[----:B------:R-:W-:-:S02]  /*5e70*/  IADD3 R19, PT, PT, R9, -0x3, RZ ;  /* 0xfffffffd09137810 */ /* 0x000fc40007ffe0ff */
[----:B-1----:R-:W-:-:S04]  /*5e80*/  LEA R20, P2, R10, UR4, 0x2 ;  /* 0x000000040a147c11 */ /* 0x002fc8000f8410ff */
[----:B------:R-:W-:Y:S01]  /*5e90*/  LEA.HI.X R21, R10, UR5, R11, 0x2, P2 ;  /* 0x000000050a157c11 */ /* 0x000fe200090f140b */
[----:B0-----:R-:W-:-:S04]  /*5ea0*/  IMAD.WIDE.U32 R26, R27, 0x4, R16 ;  /* 0x000000041b1a7825 */ /* 0x001fc800078e0010 */
[----:B------:R-:W2:Y:S01]  /*5eb0*/  LDG.E R11, desc[UR6][R20.64+-0x4] ;  /* 0xfffffc06140b7981 */ /* 0x000ea2000c1e1900 */
[----:B------:R-:W-:-:S03]  /*5ec0*/  IMAD.WIDE.U32 R28, R29, 0x4, R16 ;  /* 0x000000041d1c7825 */ /* 0x000fc600078e0010 */
[----:B------:R-:W3:Y:S01]  /*5ed0*/  LDG.E R27, desc[UR6][R26.64] ;  /* 0x000000061a1b7981 */ /* 0x000ee2000c1e1900 */
[----:B------:R-:W-:-:S03]  /*5ee0*/  IMAD.WIDE.U32 R18, R19, 0x4, R16 ;  /* 0x0000000413127825 */ /* 0x000fc600078e0010 */
[----:B------:R0:W4:Y:S04]  /*5ef0*/  LDG.E R10, desc[UR6][R28.64] ;  /* 0x000000061c0a7981 */ /* 0x000128000c1e1900 */
[----:B------:R-:W5:Y:S04]  /*5f00*/  LDG.E R23, desc[UR6][R20.64+-0xc] ;  /* 0xfffff40614177981 */ /* 0x000f68000c1e1900 */
[----:B------:R-:W5:Y:S04]  /*5f10*/  LDG.E R26, desc[UR6][R20.64+-0x8] ;  /* 0xfffff806141a7981 */ /* 0x000f68000c1e1900 */
[----:B------:R1:W5:Y:S04]  /*5f20*/  LDG.E R18, desc[UR6][R18.64] ;  /* 0x0000000612127981 */ /* 0x000368000c1e1900 */
[----:B------:R-:W5:Y:S01]  /*5f30*/  LDG.E R22, desc[UR6][R20.64+-0x10] ;  /* 0xfffff00614167981 */ /* 0x000f62000c1e1900 */
[----:B0-----:R-:W-:-:S03]  /*5f40*/  IADD3 R29, PT, PT, R9, -0x5, RZ ;  /* 0xfffffffb091d7810 */ /* 0x001fc60007ffe0ff */
[----:B------:R-:W5:Y:S01]  /*5f50*/  LDG.E R28, desc[UR6][R20.64+-0x14] ;  /* 0xffffec06141c7981 */ /* 0x000f62000c1e1900 */
[----:B-1----:R-:W-:Y:S02]  /*5f60*/  VIADD R19, R9, 0xfffffffc ;  /* 0xfffffffc09137836 */ /* 0x002fe40000000000 */
[C---:B--2---:R-:W-:Y:S02]  /*5f70*/  IMAD R11, R24.reuse, R11, R25 ;  /* 0x0000000b180b7224 */ /* 0x044fe400078e0219 */
[----:B---3--:R-:W-:Y:S02]  /*5f80*/  IMAD R25, R24, R27, RZ ;  /* 0x0000001b18197224 */ /* 0x008fe400078e02ff */
[----:B------:R-:W2:Y:S02]  /*5f90*/  LDG.E R24, desc[UR6][R20.64+-0x1c] ;  /* 0xffffe40614187981 */ /* 0x000ea4000c1e1900 */
[C---:B----4-:R-:W-:Y:S02]  /*5fa0*/  IMAD R10, R25.reuse, R10, RZ ;  /* 0x0000000a190a7224 */ /* 0x050fe400078e02ff */
[----:B-----5:R-:W-:-:S02]  /*5fb0*/  IMAD R27, R25, R26, R11 ;  /* 0x0000001a191b7224 */ /* 0x020fc400078e020b */
[----:B------:R-:W3:Y:S02]  /*5fc0*/  LDG.E R26, desc[UR6][R20.64+-0x18] ;  /* 0xffffe806141a7981 */ /* 0x000ee4000c1e1900 */
[C---:B------:R-:W-:Y:S02]  /*5fd0*/  IMAD R23, R10.reuse, R23, R27 ;  /* 0x000000170a177224 */ /* 0x040fe400078e021b */
[----:B------:R-:W-:Y:S01]  /*5fe0*/  IMAD R27, R10, R18, RZ ;  /* 0x000000120a1b7224 */ /* 0x000fe200078e02ff */
[----:B------:R0:W4:Y:S01]  /*5ff0*/  LDG.E R11, desc[UR6][R20.64+-0x20] ;  /* 0xffffe006140b7981 */ /* 0x000122000c1e1900 */
[----:B------:R-:W-:-:S04]  /*6000*/  IMAD.WIDE.U32 R18, R19, 0x4, R16 ;  /* 0x0000000413127825 */ /* 0x000fc800078e0010 */
[----:B------:R-:W-:Y:S01]  /*6010*/  IMAD R25, R27, R22, R23 ;  /* 0x000000161b197224 */ /* 0x000fe200078e0217 */
[----:B------:R1:W5:Y:S01]  /*6020*/  LDG.E R10, desc[UR6][R18.64] ;  /* 0x00000006120a7981 */ /* 0x000362000c1e1900 */
[----:B------:R-:W-:-:S04]  /*6030*/  VIADD R23, R9, 0xfffffffa ;  /* 0xfffffffa09177836 */ /* 0x000fc80000000000 */
[----:B0-----:R-:W-:Y:S01]  /*6040*/  IMAD.WIDE.U32 R20, R23, 0x4, R16 ;  /* 0x0000000417147825 */ /* 0x001fe200078e0010 */
[----:B------:R-:W-:-:S03]  /*6050*/  IADD3 R23, PT, PT, R9, -0x7, RZ ;  /* 0xfffffff909177810 */ /* 0x000fc60007ffe0ff */
[--C-:B-1----:R-:W-:Y:S02]  /*6060*/  IMAD.WIDE.U32 R18, R29, 0x4, R16.reuse ;  /* 0x000000041d127825 */ /* 0x102fe400078e0010 */
[----:B------:R-:W2:Y:S04]  /*6070*/  LDG.E R20, desc[UR6][R20.64] ;  /* 0x0000000614147981 */ /* 0x000ea8000c1e1900 */
[----:B------:R-:W3:Y:S01]  /*6080*/  LDG.E R29, desc[UR6][R18.64] ;  /* 0x00000006121d7981 */ /* 0x000ee2000c1e1900 */
[----:B------:R-:W-:Y:S02]  /*6090*/  VIADD R9, R9, 0xfffffff8 ;  /* 0xfffffff809097836 */ /* 0x000fe40000000000 */
[----:B------:R-:W-:-:S04]  /*60a0*/  IMAD.WIDE.U32 R22, R23, 0x4, R16 ;  /* 0x0000000417167825 */ /* 0x000fc800078e0010 */
[----:B------:R-:W-:Y:S02]  /*60b0*/  IMAD.WIDE.U32 R16, R9, 0x4, R16 ;  /* 0x0000000409107825 */ /* 0x000fe400078e0010 */
[----:B------:R-:W4:Y:S04]  /*60c0*/  LDG.E R22, desc[UR6][R22.64] ;  /* 0x0000000616167981 */ /* 0x000f28000c1e1900 */
[----:B------:R-:W4:Y:S01]  /*60d0*/  LDG.E R16, desc[UR6][R16.64] ;  /* 0x0000000610107981 */ /* 0x000f22000c1e1900 */
[----:B-----5:R-:W-:-:S04]  /*60e0*/  IMAD R10, R27, R10, RZ ;  /* 0x0000000a1b0a7224 */ /* 0x020fc800078e02ff */
[C---:B------:R-:W-:Y:S02]  /*60f0*/  IMAD R25, R10.reuse, R28, R25 ;  /* 0x0000001c0a197224 */ /* 0x040fe400078e0219 */
[----:B---3--:R-:W-:-:S04]  /*6100*/  IMAD R29, R10, R29, RZ ;  /* 0x0000001d0a1d7224 */ /* 0x008fc800078e02ff */
[C---:B--2---:R-:W-:Y:S02]  /*6110*/  IMAD R19, R29.reuse, R20, RZ ;  /* 0x000000141d137224 */ /* 0x044fe400078e02ff */
[----:B------:R-:W-:Y:S02]  /*6120*/  IMAD R25, R29, R26, R25 ;  /* 0x0000001a1d197224 */ /* 0x000fe400078e0219 */
[C---:B----4-:R-:W-:Y:S02]  /*6130*/  IMAD R21, R19.reuse, R22, RZ ;  /* 0x0000001613157224 */ /* 0x050fe400078e02ff */
[----:B------:R-:W-:Y:S02]  /*6140*/  IMAD R10, R19, R24, R25 ;  /* 0x00000018130a7224 */ /* 0x000fe400078e0219 */
[C---:B------:R-:W-:Y:S02]  /*6150*/  IMAD R24, R21.reuse, R16, RZ ;  /* 0x0000001015187224 */ /* 0x040fe400078e02ff */
[----:B------:R-:W-:-:S07]  /*6160*/  IMAD R25, R21, R11, R10 ;  /* 0x0000000b15197224 */ /* 0x000fce00078e020a */
.L_x_17:
[----:B------:R-:W-:Y:S05]  /*6170*/  @!P1 BRA `(.L_x_16) ;  /* 0x0000000000f09947 */ /* 0x000fea0003800000 */
[----:B------:R-:W-:Y:S01]  /*6180*/  ISETP.NE.AND P2, PT, R5, RZ, PT ;  /* 0x000000ff0500720c */ /* 0x000fe20003f45270 */
[----:B------:R-:W-:-:S12]  /*6190*/  @!P0 BRA `(.L_x_18) ;  /* 0x00000000007c8947 */ /* 0x000fd80003800000 */
        /* <DEDUP_REMOVED lines=11> */
[--C-:B------:R-:W-:Y:S01]  /*6250*/  IMAD.WIDE.U32 R16, R17, 0x4, R18.reuse ;  /* 0x0000000411107825 */ /* 0x100fe200078e0012 */
[----:B------:R-:W2:Y:S04]  /*6260*/  LDG.E R26, desc[UR6][R20.64+-0x4] ;  /* 0xfffffc06141a7981 */ /* 0x000ea8000c1e1900 */
[----:B------:R-:W3:Y:S01]  /*6270*/  LDG.E R23, desc[UR6][R22.64] ;  /* 0x0000000616177981 */ /* 0x000ee2000c1e1900 */
[----:B------:R-:W-:-:S03]  /*6280*/  IMAD.WIDE.U32 R10, R27, 0x4, R18 ;  /* 0x000000041b0a7825 */ /* 0x000fc600078e0012 */
[----:B------:R-:W4:Y:S01]  /*6290*/  LDG.E R16, desc[UR6][R16.64] ;  /* 0x0000000610107981 */ /* 0x000f22000c1e1900 */
[----:B------:R-:W-:-:S03]  /*62a0*/  VIADD R9, R9, 0xfffffffc ;  /* 0xfffffffc09097836 */ /* 0x000fc60000000000 */
[----:B------:R-:W5:Y:S01]  /*62b0*/  LDG.E R27, desc[UR6][R20.64+-0x8] ;  /* 0xfffff806141b7981 */ /* 0x000f62000c1e1900 */
[----:B------:R-:W-:-:S03]  /*62c0*/  IMAD.WIDE.U32 R18, R9, 0x4, R18 ;  /* 0x0000000409127825 */ /* 0x000fc600078e0012 */
[----:B------:R-:W5:Y:S04]  /*62d0*/  LDG.E R10, desc[UR6][R10.64] ;  /* 0x000000060a0a7981 */ /* 0x000f68000c1e1900 */
[----:B------:R-:W5:Y:S04]  /*62e0*/  LDG.E R28, desc[UR6][R20.64+-0xc] ;  /* 0xfffff406141c7981 */ /* 0x000f68000c1e1900 */
[----:B------:R-:W5:Y:S04]  /*62f0*/  LDG.E R18, desc[UR6][R18.64] ;  /* 0x0000000612127981 */ /* 0x000f68000c1e1900 */
[----:B------:R-:W5:Y:S01]  /*6300*/  LDG.E R22, desc[UR6][R20.64+-0x10] ;  /* 0xfffff00614167981 */ /* 0x000f62000c1e1900 */
[----:B--2---:R-:W-:-:S02]  /*6310*/  IMAD R26, R24, R26, R25 ;  /* 0x0000001a181a7224 */ /* 0x004fc400078e0219 */
[----:B---3--:R-:W-:-:S04]  /*6320*/  IMAD R23, R24, R23, RZ ;  /* 0x0000001718177224 */ /* 0x008fc800078e02ff */
[C---:B----4-:R-:W-:Y:S02]  /*6330*/  IMAD R25, R23.reuse, R16, RZ ;  /* 0x0000001017197224 */ /* 0x050fe400078e02ff */
[----:B-----5:R-:W-:Y:S02]  /*6340*/  IMAD R27, R23, R27, R26 ;  /* 0x0000001b171b7224 */ /* 0x020fe400078e021a */
[C---:B------:R-:W-:Y:S02]  /*6350*/  IMAD R16, R25.reuse, R10, RZ ;  /* 0x0000000a19107224 */ /* 0x040fe400078e02ff */
[----:B------:R-:W-:Y:S02]  /*6360*/  IMAD R25, R25, R28, R27 ;  /* 0x0000001c19197224 */ /* 0x000fe400078e021b */
[C---:B------:R-:W-:Y:S02]  /*6370*/  IMAD R24, R16.reuse, R18, RZ ;  /* 0x0000001210187224 */ /* 0x040fe400078e02ff */
[----:B------:R-:W-:-:S07]  /*6380*/  IMAD R25, R16, R22, R25 ;  /* 0x0000001610197224 */ /* 0x000fce00078e0219 */
.L_x_18:
[----:B------:R-:W-:Y:S05]  /*6390*/  @!P2 BRA `(.L_x_16) ;  /* 0x000000000068a947 */ /* 0x000fea0003800000 */
[----:B------:R-:W0:Y:S01]  /*63a0*/  LDCU.64 UR4, c[0x0][0x398] ;  /* 0x00007300ff0477ac */ /* 0x000e220008000a00 */
[----:B--2---:R-:W-:-:S04]  /*63b0*/  IADD3 R10, P1, PT, R0, R9, RZ ;  /* 0x00000009000a7210 */ /* 0x004fc80007f3e0ff */
[----:B------:R-:W-:Y:S02]  /*63c0*/  LEA.HI.X.SX32 R11, R9, R7, 0x1, P1 ;  /* 0x00000007090b7211 */ /* 0x000fe400008f0eff */
[----:B0-----:R-:W-:-:S04]  /*63d0*/  LEA R18, P1, R10, UR4, 0x2 ;  /* 0x000000040a127c11 */ /* 0x001fc8000f8210ff */
[----:B------:R-:W-:-:S05]  /*63e0*/  LEA.HI.X R19, R10, UR5, R11, 0x2, P1 ;  /* 0x000000050a137c11 */ /* 0x000fca00088f140b */
[----:B------:R-:W2:Y:S01]  /*63f0*/  LDG.E R10, desc[UR6][R18.64+-0x4] ;  /* 0xfffffc06120a7981 */ /* 0x000ea2000c1e1900 */
[----:B------:R-:W-:Y:S01]  /*6400*/  ISETP.NE.AND P1, PT, R5, 0x1, PT ;  /* 0x000000010500780c */ /* 0x000fe20003f25270 */
[----:B--2---:R-:W-:-:S12]  /*6410*/  IMAD R25, R10, R24, R25 ;  /* 0x000000180a197224 */ /* 0x004fd800078e0219 */
[----:B------:R-:W-:Y:S05]  /*6420*/  @!P1 BRA `(.L_x_16) ;  /* 0x0000000000449947 */ /* 0x000fea0003800000 */
[----:B------:R-:W-:Y:S01]  /*6430*/  ISETP.NE.AND P1, PT, R5, 0x2, PT ;  /* 0x000000020500780c */ /* 0x000fe20003f25270 */
[----:B------:R-:W0:Y:S01]  /*6440*/  LDC.64 R16, c[0x0][0x388] ;  /* 0x0000e200ff107b82 */ /* 0x000e220000000a00 */
[C---:B------:R-:W-:Y:S01]  /*6450*/  IADD3 R21, PT, PT, R9.reuse, -0x1, RZ ;  /* 0xffffffff09157810 */ /* 0x040fe20007ffe0ff */
[----:B------:R-:W2:Y:S10]  /*6460*/  LDG.E R18, desc[UR6][R18.64+-0x8] ;  /* 0xfffff80612127981 */ /* 0x000eb4000c1e1900 */
[----:B------:R-:W1:Y:S01]  /*6470*/  @P1 LDC.64 R10, c[0x0][0x398] ;  /* 0x0000e600ff0a1b82 */ /* 0x000e620000000a00 */
[----:B------:R-:W-:Y:S01]  /*6480*/  @P1 VIADD R23, R9, 0xfffffffe ;  /* 0xfffffffe09171836 */ /* 0x000fe20000000000 */
[----:B------:R-:W-:Y:S01]  /*6490*/  @P1 IADD3 R9, PT, PT, R6, R9, RZ ;  /* 0x0000000906091210 */ /* 0x000fe20007ffe0ff */
[----:B0-----:R-:W-:-:S04]  /*64a0*/  IMAD.WIDE.U32 R20, R21, 0x4, R16 ;  /* 0x0000000415147825 */ /* 0x001fc800078e0010 */
[----:B------:R-:W-:Y:S02]  /*64b0*/  @P1 IMAD.WIDE.U32 R16, R23, 0x4, R16 ;  /* 0x0000000417101825 */ /* 0x000fe400078e0010 */
[----:B------:R-:W3:Y:S04]  /*64c0*/  LDG.E R21, desc[UR6][R20.64] ;  /* 0x0000000614157981 */ /* 0x000ee8000c1e1900 */
[----:B------:R-:W4:Y:S01]  /*64d0*/  @P1 LDG.E R16, desc[UR6][R16.64] ;  /* 0x0000000610101981 */ /* 0x000f22000c1e1900 */
[----:B-1----:R-:W-:-:S06]  /*64e0*/  @P1 IMAD.WIDE R10, R9, 0x4, R10 ;  /* 0x00000004090a1825 */ /* 0x002fcc00078e020a */
[----:B------:R-:W5:Y:S01]  /*64f0*/  @P1 LDG.E R10, desc[UR6][R10.64] ;  /* 0x000000060a0a1981 */ /* 0x000f62000c1e1900 */
[----:B---3--:R-:W-:-:S04]  /*6500*/  IMAD R9, R21, R24, RZ ;  /* 0x0000001815097224 */ /* 0x008fc800078e02ff */
[C---:B--2---:R-:W-:Y:S02]  /*6510*/  IMAD R25, R9.reuse, R18, R25 ;  /* 0x0000001209197224 */ /* 0x044fe400078e0219 */
[----:B----4-:R-:W-:-:S04]  /*6520*/  @P1 IMAD R9, R9, R16, RZ ;  /* 0x0000001009091224 */ /* 0x010fc800078e02ff */
[----:B-----5:R-:W-:-:S07]  /*6530*/  @P1 IMAD R25, R10, R9, R25 ;  /* 0x000000090a191224 */ /* 0x020fce00078e0219 */
.L_x_16:
[----:B------:R-:W0:Y:S01]  /*6540*/  LDCU.64 UR8, c[0x0][0x3a8] ;  /* 0x00007500ff0877ac */ /* 0x000e220008000a00 */
[----:B------:R-:W1:Y:S01]  /*6550*/  LDCU.64 UR4, c[0x0][0x3b0] ;  /* 0x00007600ff0477ac */ /* 0x000e620008000a00 */
[----:B------:R-:W-:Y:S01]  /*6560*/  UPLOP3.LUT UP0, UPT, UPT, UPT, UPT, 0x40, 0x4 ;  /* 0x000000000004789c */ /* 0x000fe20003f0e870 */
[----:B0-----:R-:W-:-:S04]  /*6570*/  IMAD.WIDE.U32 R10, R8, UR8, R12 ;  /* 0x00000008080a7c25 */ /* 0x001fc8000f8e000c */
[----:B--2---:R-:W-:Y:S01]  /*6580*/  IMAD R9, R8, UR9, R11 ;  /* 0x0000000908097c24 */ /* 0x004fe2000f8e020b */
[----:B-1----:R-:W-:Y:S01]  /*6590*/  LEA R16, P1, R10, UR4, 0x2 ;  /* 0x000000040a107c11 */ /* 0x002fe2000f8210ff */
[----:B------:R-:W-:-:S03]  /*65a0*/  IMAD.MOV.U32 R8, RZ, RZ, 0x1 ;  /* 0x00000001ff087424 */ /* 0x000fc600078e00ff */
[----:B------:R-:W-:-:S05]  /*65b0*/  LEA.HI.X R17, R10, UR5, R9, 0x2, P1 ;  /* 0x000000050a117c11 */ /* 0x000fca00088f1409 */
[----:B------:R1:W-:Y:S01]  /*65c0*/  STG.E desc[UR6][R16.64], R25 ;  /* 0x0000001910007986 */ /* 0x0003e2000c101906 */
[----:B------:R-:W-:Y:S05]  /*65d0*/  BRA.U UP1, `(.L_x_19) ;  /* 0xfffffff1011c7547 */ /* 0x000fea000b83ffff */
[----:B------:R-:W-:Y:S05]  /*65e0*/  EXIT ;  /* 0x000000000000794d */ /* 0x000fea0003800000 */
.L_x_13:
[----:B------:R-:W1:Y:S01]  /*65f0*/  LDCU.64 UR4, c[0x0][0x3b0] ;  /* 0x00007600ff0477ac */ /* 0x000e620008000a00 */
[----:B------:R-:W2:Y:S01]  /*6600*/  LDC R0, c[0x0][0x3ac] ;  /* 0x0000eb00ff007b82 */ /* 0x000ea20000000800 */
[----:B------:R-:W-:Y:S01]  /*6610*/  HFMA2 R5, -RZ, RZ, 0, 5.9604644775390625e-08 ;  /* 0x00000001ff057431 */ /* 0x000fe200000001ff */
[----:B-1----:R-:W-:-:S04]  /*6620*/  LEA R2, P0, R12, UR4, 0x2 ;  /* 0x000000040c027c11 */ /* 0x002fc8000f8010ff */
[----:B------:R-:W-:Y:S02]  /*6630*/  LEA.HI.X R3, R12, UR5, R13, 0x2, P0 ;  /* 0x000000050c037c11 */ /* 0x000fe400080f140d */
[----:B------:R-:W-:-:S03]  /*6640*/  LEA R6, P0, R9, R2, 0x2 ;  /* 0x0000000209067211 */ /* 0x000fc600078010ff */
[----:B0-----:R-:W-:Y:S01]  /*6650*/  STG.E desc[UR6][R2.64], RZ ;  /* 0x000000ff02007986 */ /* 0x001fe2000c101906 */
[----:B--2---:R-:W-:-:S03]  /*6660*/  LEA.HI.X R7, R9, R3, R0, 0x2, P0 ;  /* 0x0000000309077211 */ /* 0x004fc600000f1400 */
[----:B------:R-:W-:Y:S04]  /*6670*/  STG.E desc[UR6][R14.64], R5 ;  /* 0x000000050e007986 */ /* 0x000fe8000c101906 */
[----:B------:R-:W-:Y:S01]  /*6680*/  STG.E desc[UR6][R6.64], RZ ;  /* 0x000000ff06007986 */ /* 0x000fe2000c101906 */
[----:B------:R-:W-:Y:S05]  /*6690*/  EXIT ;  /* 0x000000000000794d */ /* 0x000fea0003800000 */
.L_x_20:
        /* <DEDUP_REMOVED lines=14> */
.L_x_25:


//--------------------- .text._Z11updateStateP7double2S0_x --------------------------
	.section	.text._Z11updateStateP7double2S0_x,"ax",@progbits
	.align	128
        .global         _Z11updateStateP7double2S0_x
        .type           _Z11updateStateP7double2S0_x,@function
        .size           _Z11updateStateP7double2S0_x,(.L_x_26 - _Z11updateStateP7double2S0_x)
        .other          _Z11updateStateP7double2S0_x,@"STO_CUDA_ENTRY STV_DEFAULT"
_Z11updateStateP7double2S0_x:
.text._Z11updateStateP7double2S0_x:
[----:B------:R-:W-:Y:S01]  /*0000*/  LDC R1, c[0x0][0x37c] ;  /* 0x0000df00ff017b82 */ /* 0x000fe20000000800 */
[----:B------:R-:W0:Y:S01]  /*0010*/  S2R R0, SR_CTAID.X ;  /* 0x0000000000007919 */ /* 0x000e220000002500 */
[----:B------:R-:W0:Y:S01]  /*0020*/  LDCU UR4, c[0x0][0x360] ;  /* 0x00006c00ff0477ac */ /* 0x000e220008000800 */
[----:B------:R-:W0:Y:S01]  /*0030*/  S2R R3, SR_TID.X ;  /* 0x0000000000037919 */ /* 0x000e220000002100 */
[----:B------:R-:W1:Y:S01]  /*0040*/  LDCU.64 UR6, c[0x0][0x390] ;  /* 0x00007200ff0677ac */ /* 0x000e620008000a00 */
[----:B0-----:R-:W-:-:S05]  /*0050*/  IMAD R0, R0, UR4, R3 ;  /* 0x0000000400007c24 */ /* 0x001fca000f8e0203 */
[----:B-1----:R-:W-:Y:S02]  /*0060*/  ISETP.GE.U32.AND P0, PT, R0, UR6, PT ;  /* 0x0000000600007c0c */ /* 0x002fe4000bf06070 */
[----:B------:R-:W-:-:S04]  /*0070*/  SHF.R.S32.HI R3, RZ, 0x1f, R0 ;  /* 0x0000001fff037819 */ /* 0x000fc80000011400 */
[----:B------:R-:W-:-:S13]  /*0080*/  ISETP.GE.AND.EX P0, PT, R3, UR7, PT, P0 ;  /* 0x0000000703007c0c */ /* 0x000fda000bf06300 */
[----:B------:R-:W-:Y:S05]  /*0090*/  @P0 EXIT ;  /* 0x000000000000094d */ /* 0x000fea0003800000 */
[----:B------:R-:W0:Y:S01]  /*00a0*/  LDCU.128 UR8, c[0x0][0x380] ;  /* 0x00007000ff0877ac */ /* 0x000e220008000c00 */
[C---:B------:R-:W-:Y:S01]  /*00b0*/  IMAD.SHL.U32 R2, R0.reuse, 0x10, RZ ;  /* 0x0000001000027824 */ /* 0x040fe200078e00ff */
[----:B------:R-:W-:Y:S01]  /*00c0*/  SHF.L.U64.HI R0, R0, 0x4, R3 ;  /* 0x0000000400007819 */ /* 0x000fe20000010203 */
[----:B------:R-:W1:Y:S03]  /*00d0*/  LDCU.64 UR4, c[0x0][0x358] ;  /* 0x00006b00ff0477ac */ /* 0x000e660008000a00 */
[----:B0-----:R-:W-:-:S04]  /*00e0*/  IADD3 R4, P0, PT, R2, UR10, RZ ;  /* 0x0000000a02047c10 */ /* 0x001fc8000ff1e0ff */
[----:B------:R-:W-:-:S06]  /*00f0*/  IADD3.X R5, PT, PT, R0, UR11, RZ, P0, !PT ;  /* 0x0000000b00057c10 */ /* 0x000fcc00087fe4ff */
[----:B-1----:R-:W2:Y:S01]  /*0100*/  LDG.E.128 R4, desc[UR4][R4.64] ;  /* 0x0000000404047981 */ /* 0x002ea2000c1e1d00 */
[----:B------:R-:W-:-:S04]  /*0110*/  IADD3 R2, P0, PT, R2, UR8, RZ ;  /* 0x0000000802027c10 */ /* 0x000fc8000ff1e0ff */
[----:B------:R-:W-:-:S05]  /*0120*/  IADD3.X R3, PT, PT, R0, UR9, RZ, P0, !PT ;  /* 0x0000000900037c10 */ /* 0x000fca00087fe4ff */
[----:B--2---:R-:W-:Y:S01]  /*0130*/  STG.E.128 desc[UR4][R2.64], R4 ;  /* 0x0000000402007986 */ /* 0x004fe2000c101d04 */
[----:B------:R-:W-:Y:S05]  /*0140*/  EXIT ;  /* 0x000000000000794d */ /* 0x000fea0003800000 */
.L_x_21:
        /* <DEDUP_REMOVED lines=11> */
.L_x_26:


//--------------------- .text._Z12zeroOutStateP7double2x --------------------------
	.section	.text._Z12zeroOutStateP7double2x,"ax",@progbits
	.align	128
        .global         _Z12zeroOutStateP7double2x
        .type           _Z12zeroOutStateP7double2x,@function
        .size           _Z12zeroOutStateP7double2x,(.L_x_27 - _Z12zeroOutStateP7double2x)
        .other          _Z12zeroOutStateP7double2x,@"STO_CUDA_ENTRY STV_DEFAULT"
_Z12zeroOutStateP7double2x:
.text._Z12zeroOutStateP7double2x:
        /* <DEDUP_REMOVED lines=10> */
[----:B------:R-:W0:Y:S01]  /*00a0*/  LDCU.64 UR6, c[0x0][0x380] ;  /* 0x00007000ff0677ac */ /* 0x000e220008000a00 */
[----:B------:R-:W1:Y:S01]  /*00b0*/  LDCU.64 UR4, c[0x0][0x358] ;  /* 0x00006b00ff0477ac */ /* 0x000e620008000a00 */
[----:B0-----:R-:W-:-:S04]  /*00c0*/  LEA R2, P0, R0, UR6, 0x4 ;  /* 0x0000000600027c11 */ /* 0x001fc8000f8020ff */
[----:B------:R-:W-:-:S05]  /*00d0*/  LEA.HI.X R3, R0, UR7, R3, 0x4, P0 ;  /* 0x0000000700037c11 */ /* 0x000fca00080f2403 */
[----:B-1----:R-:W-:Y:S01]  /*00e0*/  STG.E.128 desc[UR4][R2.64], RZ ;  /* 0x000000ff02007986 */ /* 0x002fe2000c101d04 */
[----:B------:R-:W-:Y:S05]  /*00f0*/  EXIT ;  /* 0x000000000000794d */ /* 0x000fea0003800000 */
.L_x_22:
        /* <DEDUP_REMOVED lines=16> */
.L_x_27:


//--------------------- .nv.shared._Z14applyPhaseFlipP7double2x --------------------------
	.section	.nv.shared._Z14applyPhaseFlipP7double2x,"aw",@nobits
	.sectionflags	@""
	.align	16
	.zero		1024


//--------------------- .nv.shared.reserved.0     --------------------------
	.section	.nv.shared.reserved.0,"aw",@nobits
	.weak		__nv_reservedSMEM_offset_0_alias
	.size		__nv_reservedSMEM_offset_0_alias, 0, 64
	.other		__nv_reservedSMEM_offset_0_alias,@"STO_CUDA_RESERVED_SHARED STV_DEFAULT"
__nv_reservedSMEM_offset_0_alias:
	.zero		0
	.zero		64


//--------------------- .nv.shared._Z15contract_tensorP7double2PKS_iPKiPiS5_ixS5_ --------------------------
	.section	.nv.shared._Z15contract_tensorP7double2PKS_iPKiPiS5_ixS5_,"aw",@nobits
	.sectionflags	@""
	.align	16
	.zero		1024


//--------------------- .nv.shared._Z11compute_idxiPKiPiS1_ixS1_ --------------------------
	.section	.nv.shared._Z11compute_idxiPKiPiS1_ixS1_,"aw",@nobits
	.sectionflags	@""
	.align	16
	.zero		1024


//--------------------- .nv.shared._Z11updateStateP7double2S0_x --------------------------
	.section	.nv.shared._Z11updateStateP7double2S0_x,"aw",@nobits
	.sectionflags	@""
	.align	16
	.zero		1024


//--------------------- .nv.shared._Z12zeroOutStateP7double2x --------------------------
	.section	.nv.shared._Z12zeroOutStateP7double2x,"aw",@nobits
	.sectionflags	@""
	.align	16
	.zero		1024


//--------------------- .nv.constant0._Z14applyPhaseFlipP7double2x --------------------------
	.section	.nv.constant0._Z14applyPhaseFlipP7double2x,"a",@progbits
	.sectionflags	@""
	.align	4
.nv.constant0._Z14applyPhaseFlipP7double2x:
	.zero		912


//--------------------- .nv.constant0._Z15contract_tensorP7double2PKS_iPKiPiS5_ixS5_ --------------------------
	.section	.nv.constant0._Z15contract_tensorP7double2PKS_iPKiPiS5_ixS5_,"a",@progbits
	.sectionflags	@""
	.align	4
.nv.constant0._Z15contract_tensorP7double2PKS_iPKiPiS5_ixS5_:
	.zero		968


//--------------------- .nv.constant0._Z11compute_idxiPKiPiS1_ixS1_ --------------------------
	.section	.nv.constant0._Z11compute_idxiPKiPiS1_ixS1_,"a",@progbits
	.sectionflags	@""
	.align	4
.nv.constant0._Z11compute_idxiPKiPiS1_ixS1_:
	.zero		952


//--------------------- .nv.constant0._Z11updateStateP7double2S0_x --------------------------
	.section	.nv.constant0._Z11updateStateP7double2S0_x,"a",@progbits
	.sectionflags	@""
	.align	4
.nv.constant0._Z11updateStateP7double2S0_x:
	.zero		920


//--------------------- .nv.constant0._Z12zeroOutStateP7double2x --------------------------
	.section	.nv.constant0._Z12zeroOutStateP7double2x,"a",@progbits
	.sectionflags	@""
	.align	4
.nv.constant0._Z12zeroOutStateP7double2x:
	.zero		912


//--------------------- SYMBOLS --------------------------

	.type		.nv.reservedSmem.offset0,@object
	.size		.nv.reservedSmem.offset0,0x4
	.type		.nv.reservedSmem.cap,@object
	.size		.nv.reservedSmem.cap,0x4
